//
// Generated by NVIDIA NVVM Compiler
//
// Compiler Build ID: CL-36424714
// Cuda compilation tools, release 13.0, V13.0.88
// Based on NVVM 20.0.0
//

.version 9.0
.target sm_100
.address_size 64

	// .globl	_Z16calculate_forcesP4Vec3S0_if

.visible .entry _Z16calculate_forcesP4Vec3S0_if(
	.param .u64 .ptr .align 1 _Z16calculate_forcesP4Vec3S0_if_param_0,
	.param .u64 .ptr .align 1 _Z16calculate_forcesP4Vec3S0_if_param_1,
	.param .u32 _Z16calculate_forcesP4Vec3S0_if_param_2,
	.param .f32 _Z16calculate_forcesP4Vec3S0_if_param_3
)
{
	.reg .pred 	%p<35>;
	.reg .b32 	%r<30>;
	.reg .b32 	%f<367>;
	.reg .b64 	%rd<28>;
	.reg .b64 	%fd<43>;

	ld.param.u64 	%rd11, [_Z16calculate_forcesP4Vec3S0_if_param_0];
	ld.param.u64 	%rd10, [_Z16calculate_forcesP4Vec3S0_if_param_1];
	ld.param.u32 	%r14, [_Z16calculate_forcesP4Vec3S0_if_param_2];
	ld.param.f32 	%f95, [_Z16calculate_forcesP4Vec3S0_if_param_3];
	cvta.to.global.u64 	%rd1, %rd11;
	mov.u32 	%r15, %ctaid.x;
	mov.u32 	%r16, %ntid.x;
	mov.u32 	%r17, %tid.x;
	mad.lo.s32 	%r1, %r15, %r16, %r17;
	setp.ge.s32 	%p1, %r1, %r14;
	@%p1 bra 	$L__BB0_30;
	mul.wide.s32 	%rd12, %r1, 12;
	add.s64 	%rd13, %rd1, %rd12;
	ld.global.f32 	%f1, [%rd13];
	ld.global.f32 	%f2, [%rd13+4];
	ld.global.f32 	%f3, [%rd13+8];
	setp.lt.s32 	%p2, %r1, 1;
	mov.f32 	%f358, 0f00000000;
	mov.b32 	%r26, 0;
	mov.f32 	%f359, %f358;
	mov.f32 	%f360, %f358;
	@%p2 bra 	$L__BB0_13;
	min.s32 	%r19, %r1, %r14;
	max.s32 	%r26, %r19, 1;
	setp.lt.s32 	%p3, %r19, 2;
	mov.f32 	%f360, 0f00000000;
	mov.b64 	%rd26, 0;
	mov.f32 	%f359, %f360;
	mov.f32 	%f358, %f360;
	@%p3 bra 	$L__BB0_10;
	and.b32  	%r20, %r26, 2147483646;
	neg.s32 	%r25, %r20;
	add.s64 	%rd25, %rd1, 12;
	mov.f32 	%f360, 0f00000000;
$L__BB0_4:
	ld.global.f32 	%f100, [%rd25+-12];
	ld.global.f32 	%f101, [%rd25+-8];
	ld.global.f32 	%f102, [%rd25+-4];
	sub.f32 	%f103, %f1, %f100;
	sub.f32 	%f104, %f2, %f101;
	sub.f32 	%f105, %f3, %f102;
	div.rn.f32 	%f106, %f103, %f95;
	mov.f32 	%f107, 0f3F000000;
	copysign.f32 	%f108, %f106, %f107;
	add.rz.f32 	%f109, %f106, %f108;
	cvt.rzi.f32.f32 	%f110, %f109;
	mul.f32 	%f111, %f95, %f110;
	sub.f32 	%f7, %f103, %f111;
	div.rn.f32 	%f112, %f104, %f95;
	copysign.f32 	%f113, %f112, %f107;
	add.rz.f32 	%f114, %f112, %f113;
	cvt.rzi.f32.f32 	%f115, %f114;
	mul.f32 	%f116, %f95, %f115;
	sub.f32 	%f8, %f104, %f116;
	div.rn.f32 	%f117, %f105, %f95;
	copysign.f32 	%f118, %f117, %f107;
	add.rz.f32 	%f119, %f117, %f118;
	cvt.rzi.f32.f32 	%f120, %f119;
	mul.f32 	%f121, %f95, %f120;
	sub.f32 	%f9, %f105, %f121;
	mul.f32 	%f122, %f8, %f8;
	fma.rn.f32 	%f123, %f7, %f7, %f122;
	fma.rn.f32 	%f10, %f9, %f9, %f123;
	setp.geu.f32 	%p4, %f10, 0f40C80000;
	setp.leu.f32 	%p5, %f10, 0f00000000;
	or.pred  	%p6, %p4, %p5;
	@%p6 bra 	$L__BB0_6;
	rcp.rn.f32 	%f124, %f10;
	mul.f32 	%f125, %f124, %f124;
	mul.f32 	%f126, %f124, %f125;
	cvt.f64.f32 	%fd1, %f126;
	mul.f64 	%fd2, %fd1, 0d40982337B8D3F182;
	cvt.rn.f32.f64 	%f127, %fd2;
	mul.f32 	%f128, %f127, %f127;
	cvt.f64.f32 	%fd3, %f124;
	mul.f64 	%fd4, %fd3, 0d4016D916872B020C;
	fma.rn.f32 	%f129, %f127, %f127, %f128;
	sub.f32 	%f130, %f129, %f127;
	cvt.f64.f32 	%fd5, %f130;
	mul.f64 	%fd6, %fd4, %fd5;
	cvt.rn.f32.f64 	%f131, %fd6;
	fma.rn.f32 	%f359, %f7, %f131, %f359;
	fma.rn.f32 	%f358, %f8, %f131, %f358;
	fma.rn.f32 	%f360, %f9, %f131, %f360;
$L__BB0_6:
	ld.global.f32 	%f132, [%rd25];
	ld.global.f32 	%f133, [%rd25+4];
	ld.global.f32 	%f134, [%rd25+8];
	sub.f32 	%f135, %f1, %f132;
	sub.f32 	%f136, %f2, %f133;
	sub.f32 	%f137, %f3, %f134;
	div.rn.f32 	%f138, %f135, %f95;
	mov.f32 	%f139, 0f3F000000;
	copysign.f32 	%f140, %f138, %f139;
	add.rz.f32 	%f141, %f138, %f140;
	cvt.rzi.f32.f32 	%f142, %f141;
	mul.f32 	%f143, %f95, %f142;
	sub.f32 	%f17, %f135, %f143;
	div.rn.f32 	%f144, %f136, %f95;
	copysign.f32 	%f145, %f144, %f139;
	add.rz.f32 	%f146, %f144, %f145;
	cvt.rzi.f32.f32 	%f147, %f146;
	mul.f32 	%f148, %f95, %f147;
	sub.f32 	%f18, %f136, %f148;
	div.rn.f32 	%f149, %f137, %f95;
	copysign.f32 	%f150, %f149, %f139;
	add.rz.f32 	%f151, %f149, %f150;
	cvt.rzi.f32.f32 	%f152, %f151;
	mul.f32 	%f153, %f95, %f152;
	sub.f32 	%f19, %f137, %f153;
	mul.f32 	%f154, %f18, %f18;
	fma.rn.f32 	%f155, %f17, %f17, %f154;
	fma.rn.f32 	%f20, %f19, %f19, %f155;
	setp.geu.f32 	%p7, %f20, 0f40C80000;
	setp.leu.f32 	%p8, %f20, 0f00000000;
	or.pred  	%p9, %p7, %p8;
	@%p9 bra 	$L__BB0_8;
	rcp.rn.f32 	%f156, %f20;
	mul.f32 	%f157, %f156, %f156;
	mul.f32 	%f158, %f156, %f157;
	cvt.f64.f32 	%fd7, %f158;
	mul.f64 	%fd8, %fd7, 0d40982337B8D3F182;
	cvt.rn.f32.f64 	%f159, %fd8;
	mul.f32 	%f160, %f159, %f159;
	cvt.f64.f32 	%fd9, %f156;
	mul.f64 	%fd10, %fd9, 0d4016D916872B020C;
	fma.rn.f32 	%f161, %f159, %f159, %f160;
	sub.f32 	%f162, %f161, %f159;
	cvt.f64.f32 	%fd11, %f162;
	mul.f64 	%fd12, %fd10, %fd11;
	cvt.rn.f32.f64 	%f163, %fd12;
	fma.rn.f32 	%f359, %f17, %f163, %f359;
	fma.rn.f32 	%f358, %f18, %f163, %f358;
	fma.rn.f32 	%f360, %f19, %f163, %f360;
$L__BB0_8:
	add.s32 	%r25, %r25, 2;
	add.s64 	%rd25, %rd25, 24;
	setp.ne.s32 	%p10, %r25, 0;
	@%p10 bra 	$L__BB0_4;
	cvt.u64.u32 	%rd26, %r20;
$L__BB0_10:
	and.b32  	%r22, %r26, 1;
	setp.eq.b32 	%p11, %r22, 1;
	not.pred 	%p12, %p11;
	@%p12 bra 	$L__BB0_13;
	mad.lo.s64 	%rd15, %rd26, 12, %rd1;
	ld.global.f32 	%f164, [%rd15];
	ld.global.f32 	%f165, [%rd15+4];
	ld.global.f32 	%f166, [%rd15+8];
	sub.f32 	%f167, %f1, %f164;
	sub.f32 	%f168, %f2, %f165;
	sub.f32 	%f169, %f3, %f166;
	div.rn.f32 	%f170, %f167, %f95;
	mov.f32 	%f171, 0f3F000000;
	copysign.f32 	%f172, %f170, %f171;
	add.rz.f32 	%f173, %f170, %f172;
	cvt.rzi.f32.f32 	%f174, %f173;
	mul.f32 	%f175, %f95, %f174;
	sub.f32 	%f33, %f167, %f175;
	div.rn.f32 	%f176, %f168, %f95;
	copysign.f32 	%f177, %f176, %f171;
	add.rz.f32 	%f178, %f176, %f177;
	cvt.rzi.f32.f32 	%f179, %f178;
	mul.f32 	%f180, %f95, %f179;
	sub.f32 	%f34, %f168, %f180;
	div.rn.f32 	%f181, %f169, %f95;
	copysign.f32 	%f182, %f181, %f171;
	add.rz.f32 	%f183, %f181, %f182;
	cvt.rzi.f32.f32 	%f184, %f183;
	mul.f32 	%f185, %f95, %f184;
	sub.f32 	%f35, %f169, %f185;
	mul.f32 	%f186, %f34, %f34;
	fma.rn.f32 	%f187, %f33, %f33, %f186;
	fma.rn.f32 	%f36, %f35, %f35, %f187;
	setp.geu.f32 	%p13, %f36, 0f40C80000;
	setp.leu.f32 	%p14, %f36, 0f00000000;
	or.pred  	%p15, %p13, %p14;
	@%p15 bra 	$L__BB0_13;
	rcp.rn.f32 	%f188, %f36;
	mul.f32 	%f189, %f188, %f188;
	mul.f32 	%f190, %f188, %f189;
	cvt.f64.f32 	%fd13, %f190;
	mul.f64 	%fd14, %fd13, 0d40982337B8D3F182;
	cvt.rn.f32.f64 	%f191, %fd14;
	mul.f32 	%f192, %f191, %f191;
	cvt.f64.f32 	%fd15, %f188;
	mul.f64 	%fd16, %fd15, 0d4016D916872B020C;
	fma.rn.f32 	%f193, %f191, %f191, %f192;
	sub.f32 	%f194, %f193, %f191;
	cvt.f64.f32 	%fd17, %f194;
	mul.f64 	%fd18, %fd16, %fd17;
	cvt.rn.f32.f64 	%f195, %fd18;
	fma.rn.f32 	%f359, %f33, %f195, %f359;
	fma.rn.f32 	%f358, %f34, %f195, %f358;
	fma.rn.f32 	%f360, %f35, %f195, %f360;
$L__BB0_13:
	setp.ge.s32 	%p16, %r26, %r14;
	@%p16 bra 	$L__BB0_18;
	setp.eq.s32 	%p17, %r1, %r26;
	@%p17 bra 	$L__BB0_17;
	mul.wide.u32 	%rd16, %r26, 12;
	add.s64 	%rd17, %rd1, %rd16;
	ld.global.f32 	%f196, [%rd17];
	ld.global.f32 	%f197, [%rd17+4];
	ld.global.f32 	%f198, [%rd17+8];
	sub.f32 	%f199, %f1, %f196;
	sub.f32 	%f200, %f2, %f197;
	sub.f32 	%f201, %f3, %f198;
	div.rn.f32 	%f202, %f199, %f95;
	mov.f32 	%f203, 0f3F000000;
	copysign.f32 	%f204, %f202, %f203;
	add.rz.f32 	%f205, %f202, %f204;
	cvt.rzi.f32.f32 	%f206, %f205;
	mul.f32 	%f207, %f95, %f206;
	sub.f32 	%f43, %f199, %f207;
	div.rn.f32 	%f208, %f200, %f95;
	copysign.f32 	%f209, %f208, %f203;
	add.rz.f32 	%f210, %f208, %f209;
	cvt.rzi.f32.f32 	%f211, %f210;
	mul.f32 	%f212, %f95, %f211;
	sub.f32 	%f44, %f200, %f212;
	div.rn.f32 	%f213, %f201, %f95;
	copysign.f32 	%f214, %f213, %f203;
	add.rz.f32 	%f215, %f213, %f214;
	cvt.rzi.f32.f32 	%f216, %f215;
	mul.f32 	%f217, %f95, %f216;
	sub.f32 	%f45, %f201, %f217;
	mul.f32 	%f218, %f44, %f44;
	fma.rn.f32 	%f219, %f43, %f43, %f218;
	fma.rn.f32 	%f46, %f45, %f45, %f219;
	setp.geu.f32 	%p18, %f46, 0f40C80000;
	setp.leu.f32 	%p19, %f46, 0f00000000;
	or.pred  	%p20, %p18, %p19;
	@%p20 bra 	$L__BB0_17;
	rcp.rn.f32 	%f220, %f46;
	mul.f32 	%f221, %f220, %f220;
	mul.f32 	%f222, %f220, %f221;
	cvt.f64.f32 	%fd19, %f222;
	mul.f64 	%fd20, %fd19, 0d40982337B8D3F182;
	cvt.rn.f32.f64 	%f223, %fd20;
	mul.f32 	%f224, %f223, %f223;
	cvt.f64.f32 	%fd21, %f220;
	mul.f64 	%fd22, %fd21, 0d4016D916872B020C;
	fma.rn.f32 	%f225, %f223, %f223, %f224;
	sub.f32 	%f226, %f225, %f223;
	cvt.f64.f32 	%fd23, %f226;
	mul.f64 	%fd24, %fd22, %fd23;
	cvt.rn.f32.f64 	%f227, %fd24;
	fma.rn.f32 	%f359, %f43, %f227, %f359;
	fma.rn.f32 	%f358, %f44, %f227, %f358;
	fma.rn.f32 	%f360, %f45, %f227, %f360;
$L__BB0_17:
	add.s32 	%r26, %r26, 1;
$L__BB0_18:
	setp.le.s32 	%p21, %r14, %r26;
	@%p21 bra 	$L__BB0_29;
	sub.s32 	%r23, %r14, %r26;
	add.s32 	%r9, %r26, 1;
	and.b32  	%r24, %r23, 1;
	setp.eq.b32 	%p22, %r24, 1;
	not.pred 	%p23, %p22;
	@%p23 bra 	$L__BB0_22;
	mul.wide.u32 	%rd18, %r26, 12;
	add.s64 	%rd19, %rd1, %rd18;
	ld.global.f32 	%f229, [%rd19];
	ld.global.f32 	%f230, [%rd19+4];
	ld.global.f32 	%f231, [%rd19+8];
	sub.f32 	%f232, %f1, %f229;
	sub.f32 	%f233, %f2, %f230;
	sub.f32 	%f234, %f3, %f231;
	div.rn.f32 	%f235, %f232, %f95;
	mov.f32 	%f236, 0f3F000000;
	copysign.f32 	%f237, %f235, %f236;
	add.rz.f32 	%f238, %f235, %f237;
	cvt.rzi.f32.f32 	%f239, %f238;
	mul.f32 	%f240, %f95, %f239;
	sub.f32 	%f56, %f232, %f240;
	div.rn.f32 	%f241, %f233, %f95;
	copysign.f32 	%f242, %f241, %f236;
	add.rz.f32 	%f243, %f241, %f242;
	cvt.rzi.f32.f32 	%f244, %f243;
	mul.f32 	%f245, %f95, %f244;
	sub.f32 	%f57, %f233, %f245;
	div.rn.f32 	%f246, %f234, %f95;
	copysign.f32 	%f247, %f246, %f236;
	add.rz.f32 	%f248, %f246, %f247;
	cvt.rzi.f32.f32 	%f249, %f248;
	mul.f32 	%f250, %f95, %f249;
	sub.f32 	%f58, %f234, %f250;
	mul.f32 	%f251, %f57, %f57;
	fma.rn.f32 	%f252, %f56, %f56, %f251;
	fma.rn.f32 	%f59, %f58, %f58, %f252;
	setp.geu.f32 	%p24, %f59, 0f40C80000;
	setp.leu.f32 	%p25, %f59, 0f00000000;
	or.pred  	%p26, %p24, %p25;
	mov.u32 	%r26, %r9;
	@%p26 bra 	$L__BB0_22;
	rcp.rn.f32 	%f253, %f59;
	mul.f32 	%f254, %f253, %f253;
	mul.f32 	%f255, %f253, %f254;
	cvt.f64.f32 	%fd25, %f255;
	mul.f64 	%fd26, %fd25, 0d40982337B8D3F182;
	cvt.rn.f32.f64 	%f256, %fd26;
	mul.f32 	%f257, %f256, %f256;
	cvt.f64.f32 	%fd27, %f253;
	mul.f64 	%fd28, %fd27, 0d4016D916872B020C;
	fma.rn.f32 	%f258, %f256, %f256, %f257;
	sub.f32 	%f259, %f258, %f256;
	cvt.f64.f32 	%fd29, %f259;
	mul.f64 	%fd30, %fd28, %fd29;
	cvt.rn.f32.f64 	%f260, %fd30;
	fma.rn.f32 	%f359, %f56, %f260, %f359;
	fma.rn.f32 	%f358, %f57, %f260, %f358;
	fma.rn.f32 	%f360, %f58, %f260, %f360;
$L__BB0_22:
	setp.eq.s32 	%p27, %r14, %r9;
	@%p27 bra 	$L__BB0_29;
	sub.s32 	%r29, %r26, %r14;
	mul.wide.u32 	%rd20, %r26, 12;
	add.s64 	%rd21, %rd20, %rd1;
	add.s64 	%rd27, %rd21, 12;
$L__BB0_24:
	ld.global.f32 	%f261, [%rd27+-12];
	ld.global.f32 	%f262, [%rd27+-8];
	ld.global.f32 	%f263, [%rd27+-4];
	sub.f32 	%f264, %f1, %f261;
	sub.f32 	%f265, %f2, %f262;
	sub.f32 	%f266, %f3, %f263;
	div.rn.f32 	%f267, %f264, %f95;
	mov.f32 	%f268, 0f3F000000;
	copysign.f32 	%f269, %f267, %f268;
	add.rz.f32 	%f270, %f267, %f269;
	cvt.rzi.f32.f32 	%f271, %f270;
	mul.f32 	%f272, %f95, %f271;
	sub.f32 	%f72, %f264, %f272;
	div.rn.f32 	%f273, %f265, %f95;
	copysign.f32 	%f274, %f273, %f268;
	add.rz.f32 	%f275, %f273, %f274;
	cvt.rzi.f32.f32 	%f276, %f275;
	mul.f32 	%f277, %f95, %f276;
	sub.f32 	%f73, %f265, %f277;
	div.rn.f32 	%f278, %f266, %f95;
	copysign.f32 	%f279, %f278, %f268;
	add.rz.f32 	%f280, %f278, %f279;
	cvt.rzi.f32.f32 	%f281, %f280;
	mul.f32 	%f282, %f95, %f281;
	sub.f32 	%f74, %f266, %f282;
	mul.f32 	%f283, %f73, %f73;
	fma.rn.f32 	%f284, %f72, %f72, %f283;
	fma.rn.f32 	%f75, %f74, %f74, %f284;
	setp.geu.f32 	%p28, %f75, 0f40C80000;
	setp.leu.f32 	%p29, %f75, 0f00000000;
	or.pred  	%p30, %p28, %p29;
	@%p30 bra 	$L__BB0_26;
	rcp.rn.f32 	%f285, %f75;
	mul.f32 	%f286, %f285, %f285;
	mul.f32 	%f287, %f285, %f286;
	cvt.f64.f32 	%fd31, %f287;
	mul.f64 	%fd32, %fd31, 0d40982337B8D3F182;
	cvt.rn.f32.f64 	%f288, %fd32;
	mul.f32 	%f289, %f288, %f288;
	cvt.f64.f32 	%fd33, %f285;
	mul.f64 	%fd34, %fd33, 0d4016D916872B020C;
	fma.rn.f32 	%f290, %f288, %f288, %f289;
	sub.f32 	%f291, %f290, %f288;
	cvt.f64.f32 	%fd35, %f291;
	mul.f64 	%fd36, %fd34, %fd35;
	cvt.rn.f32.f64 	%f292, %fd36;
	fma.rn.f32 	%f359, %f72, %f292, %f359;
	fma.rn.f32 	%f358, %f73, %f292, %f358;
	fma.rn.f32 	%f360, %f74, %f292, %f360;
$L__BB0_26:
	ld.global.f32 	%f293, [%rd27];
	ld.global.f32 	%f294, [%rd27+4];
	ld.global.f32 	%f295, [%rd27+8];
	sub.f32 	%f296, %f1, %f293;
	sub.f32 	%f297, %f2, %f294;
	sub.f32 	%f298, %f3, %f295;
	div.rn.f32 	%f299, %f296, %f95;
	mov.f32 	%f300, 0f3F000000;
	copysign.f32 	%f301, %f299, %f300;
	add.rz.f32 	%f302, %f299, %f301;
	cvt.rzi.f32.f32 	%f303, %f302;
	mul.f32 	%f304, %f95, %f303;
	sub.f32 	%f82, %f296, %f304;
	div.rn.f32 	%f305, %f297, %f95;
	copysign.f32 	%f306, %f305, %f300;
	add.rz.f32 	%f307, %f305, %f306;
	cvt.rzi.f32.f32 	%f308, %f307;
	mul.f32 	%f309, %f95, %f308;
	sub.f32 	%f83, %f297, %f309;
	div.rn.f32 	%f310, %f298, %f95;
	copysign.f32 	%f311, %f310, %f300;
	add.rz.f32 	%f312, %f310, %f311;
	cvt.rzi.f32.f32 	%f313, %f312;
	mul.f32 	%f314, %f95, %f313;
	sub.f32 	%f84, %f298, %f314;
	mul.f32 	%f315, %f83, %f83;
	fma.rn.f32 	%f316, %f82, %f82, %f315;
	fma.rn.f32 	%f85, %f84, %f84, %f316;
	setp.geu.f32 	%p31, %f85, 0f40C80000;
	setp.leu.f32 	%p32, %f85, 0f00000000;
	or.pred  	%p33, %p31, %p32;
	@%p33 bra 	$L__BB0_28;
	rcp.rn.f32 	%f317, %f85;
	mul.f32 	%f318, %f317, %f317;
	mul.f32 	%f319, %f317, %f318;
	cvt.f64.f32 	%fd37, %f319;
	mul.f64 	%fd38, %fd37, 0d40982337B8D3F182;
	cvt.rn.f32.f64 	%f320, %fd38;
	mul.f32 	%f321, %f320, %f320;
	cvt.f64.f32 	%fd39, %f317;
	mul.f64 	%fd40, %fd39, 0d4016D916872B020C;
	fma.rn.f32 	%f322, %f320, %f320, %f321;
	sub.f32 	%f323, %f322, %f320;
	cvt.f64.f32 	%fd41, %f323;
	mul.f64 	%fd42, %fd40, %fd41;
	cvt.rn.f32.f64 	%f324, %fd42;
	fma.rn.f32 	%f359, %f82, %f324, %f359;
	fma.rn.f32 	%f358, %f83, %f324, %f358;
	fma.rn.f32 	%f360, %f84, %f324, %f360;
$L__BB0_28:
	add.s32 	%r29, %r29, 2;
	add.s64 	%rd27, %rd27, 24;
	setp.ne.s32 	%p34, %r29, 0;
	@%p34 bra 	$L__BB0_24;
$L__BB0_29:
	cvta.to.global.u64 	%rd22, %rd10;
	add.s64 	%rd24, %rd22, %rd12;
	st.global.f32 	[%rd24], %f359;
	st.global.f32 	[%rd24+4], %f358;
	st.global.f32 	[%rd24+8], %f360;
$L__BB0_30:
	ret;

}
	// .globl	_Z19integrate_positionsP4Vec3S0_S0_ifff
.visible .entry _Z19integrate_positionsP4Vec3S0_S0_ifff(
	.param .u64 .ptr .align 1 _Z19integrate_positionsP4Vec3S0_S0_ifff_param_0,
	.param .u64 .ptr .align 1 _Z19integrate_positionsP4Vec3S0_S0_ifff_param_1,
	.param .u64 .ptr .align 1 _Z19integrate_positionsP4Vec3S0_S0_ifff_param_2,
	.param .u32 _Z19integrate_positionsP4Vec3S0_S0_ifff_param_3,
	.param .f32 _Z19integrate_positionsP4Vec3S0_S0_ifff_param_4,
	.param .f32 _Z19integrate_positionsP4Vec3S0_S0_ifff_param_5,
	.param .f32 _Z19integrate_positionsP4Vec3S0_S0_ifff_param_6
)
{
	.reg .pred 	%p<2>;
	.reg .b32 	%r<6>;
	.reg .b32 	%f<58>;
	.reg .b64 	%rd<11>;

	ld.param.u64 	%rd1, [_Z19integrate_positionsP4Vec3S0_S0_ifff_param_0];
	ld.param.u64 	%rd2, [_Z19integrate_positionsP4Vec3S0_S0_ifff_param_1];
	ld.param.u64 	%rd3, [_Z19integrate_positionsP4Vec3S0_S0_ifff_param_2];
	ld.param.u32 	%r2, [_Z19integrate_positionsP4Vec3S0_S0_ifff_param_3];
	ld.param.f32 	%f1, [_Z19integrate_positionsP4Vec3S0_S0_ifff_param_4];
	ld.param.f32 	%f2, [_Z19integrate_positionsP4Vec3S0_S0_ifff_param_5];
	ld.param.f32 	%f3, [_Z19integrate_positionsP4Vec3S0_S0_ifff_param_6];
	mov.u32 	%r3, %ctaid.x;
	mov.u32 	%r4, %ntid.x;
	mov.u32 	%r5, %tid.x;
	mad.lo.s32 	%r1, %r3, %r4, %r5;
	setp.ge.s32 	%p1, %r1, %r2;
	@%p1 bra 	$L__BB1_2;
	cvta.to.global.u64 	%rd4, %rd2;
	cvta.to.global.u64 	%rd5, %rd3;
	cvta.to.global.u64 	%rd6, %rd1;
	mul.wide.s32 	%rd7, %r1, 12;
	add.s64 	%rd8, %rd4, %rd7;
	ld.global.f32 	%f4, [%rd8];
	add.s64 	%rd9, %rd5, %rd7;
	ld.global.f32 	%f5, [%rd9];
	mul.f32 	%f6, %f5, 0f3F000000;
	div.rn.f32 	%f7, %f6, %f3;
	mul.f32 	%f8, %f1, %f7;
	mul.f32 	%f9, %f1, %f8;
	fma.rn.f32 	%f10, %f1, %f4, %f9;
	add.s64 	%rd10, %rd6, %rd7;
	ld.global.f32 	%f11, [%rd10];
	add.f32 	%f12, %f11, %f10;
	ld.global.f32 	%f13, [%rd8+4];
	ld.global.f32 	%f14, [%rd9+4];
	mul.f32 	%f15, %f14, 0f3F000000;
	div.rn.f32 	%f16, %f15, %f3;
	mul.f32 	%f17, %f1, %f16;
	mul.f32 	%f18, %f1, %f17;
	fma.rn.f32 	%f19, %f1, %f13, %f18;
	ld.global.f32 	%f20, [%rd10+4];
	add.f32 	%f21, %f20, %f19;
	ld.global.f32 	%f22, [%rd8+8];
	ld.global.f32 	%f23, [%rd9+8];
	mul.f32 	%f24, %f23, 0f3F000000;
	div.rn.f32 	%f25, %f24, %f3;
	mul.f32 	%f26, %f1, %f25;
	mul.f32 	%f27, %f1, %f26;
	fma.rn.f32 	%f28, %f1, %f22, %f27;
	ld.global.f32 	%f29, [%rd10+8];
	add.f32 	%f30, %f29, %f28;
	div.rn.f32 	%f31, %f12, %f2;
	cvt.rmi.f32.f32 	%f32, %f31;
	mul.f32 	%f33, %f2, %f32;
	sub.f32 	%f34, %f12, %f33;
	st.global.f32 	[%rd10], %f34;
	div.rn.f32 	%f35, %f21, %f2;
	cvt.rmi.f32.f32 	%f36, %f35;
	mul.f32 	%f37, %f2, %f36;
	sub.f32 	%f38, %f21, %f37;
	st.global.f32 	[%rd10+4], %f38;
	div.rn.f32 	%f39, %f30, %f2;
	cvt.rmi.f32.f32 	%f40, %f39;
	mul.f32 	%f41, %f2, %f40;
	sub.f32 	%f42, %f30, %f41;
	st.global.f32 	[%rd10+8], %f42;
	ld.global.f32 	%f43, [%rd9];
	mul.f32 	%f44, %f43, 0f3F000000;
	div.rn.f32 	%f45, %f44, %f3;
	ld.global.f32 	%f46, [%rd8];
	fma.rn.f32 	%f47, %f1, %f45, %f46;
	st.global.f32 	[%rd8], %f47;
	ld.global.f32 	%f48, [%rd9+4];
	mul.f32 	%f49, %f48, 0f3F000000;
	div.rn.f32 	%f50, %f49, %f3;
	ld.global.f32 	%f51, [%rd8+4];
	fma.rn.f32 	%f52, %f1, %f50, %f51;
	st.global.f32 	[%rd8+4], %f52;
	ld.global.f32 	%f53, [%rd9+8];
	mul.f32 	%f54, %f53, 0f3F000000;
	div.rn.f32 	%f55, %f54, %f3;
	ld.global.f32 	%f56, [%rd8+8];
	fma.rn.f32 	%f57, %f1, %f55, %f56;
	st.global.f32 	[%rd8+8], %f57;
$L__BB1_2:
	ret;

}
	// .globl	_Z17update_velocitiesP4Vec3S0_iff
.visible .entry _Z17update_velocitiesP4Vec3S0_iff(
	.param .u64 .ptr .align 1 _Z17update_velocitiesP4Vec3S0_iff_param_0,
	.param .u64 .ptr .align 1 _Z17update_velocitiesP4Vec3S0_iff_param_1,
	.param .u32 _Z17update_velocitiesP4Vec3S0_iff_param_2,
	.param .f32 _Z17update_velocitiesP4Vec3S0_iff_param_3,
	.param .f32 _Z17update_velocitiesP4Vec3S0_iff_param_4
)
{
	.reg .pred 	%p<2>;
	.reg .b32 	%r<6>;
	.reg .b32 	%f<18>;
	.reg .b64 	%rd<8>;

	ld.param.u64 	%rd1, [_Z17update_velocitiesP4Vec3S0_iff_param_0];
	ld.param.u64 	%rd2, [_Z17update_velocitiesP4Vec3S0_iff_param_1];
	ld.param.u32 	%r2, [_Z17update_velocitiesP4Vec3S0_iff_param_2];
	ld.param.f32 	%f1, [_Z17update_velocitiesP4Vec3S0_iff_param_3];
	ld.param.f32 	%f2, [_Z17update_velocitiesP4Vec3S0_iff_param_4];
	mov.u32 	%r3, %ctaid.x;
	mov.u32 	%r4, %ntid.x;
	mov.u32 	%r5, %tid.x;
	mad.lo.s32 	%r1, %r3, %r4, %r5;
	setp.ge.s32 	%p1, %r1, %r2;
	@%p1 bra 	$L__BB2_2;
	cvta.to.global.u64 	%rd3, %rd2;
	cvta.to.global.u64 	%rd4, %rd1;
	mul.wide.s32 	%rd5, %r1, 12;
	add.s64 	%rd6, %rd3, %rd5;
	ld.global.f32 	%f3, [%rd6];
	mul.f32 	%f4, %f3, 0f3F000000;
	div.rn.f32 	%f5, %f4, %f2;
	add.s64 	%rd7, %rd4, %rd5;
	ld.global.f32 	%f6, [%rd7];
	fma.rn.f32 	%f7, %f1, %f5, %f6;
	st.global.f32 	[%rd7], %f7;
	ld.global.f32 	%f8, [%rd6+4];
	mul.f32 	%f9, %f8, 0f3F000000;
	div.rn.f32 	%f10, %f9, %f2;
	ld.global.f32 	%f11, [%rd7+4];
	fma.rn.f32 	%f12, %f1, %f10, %f11;
	st.global.f32 	[%rd7+4], %f12;
	ld.global.f32 	%f13, [%rd6+8];
	mul.f32 	%f14, %f13, 0f3F000000;
	div.rn.f32 	%f15, %f14, %f2;
	ld.global.f32 	%f16, [%rd7+8];
	fma.rn.f32 	%f17, %f1, %f15, %f16;
	st.global.f32 	[%rd7+8], %f17;
$L__BB2_2:
	ret;

}


// ===== COMPILED SASS (sm_100) =====

	.target	sm_100

	.elftype	@"ET_EXEC"


//--------------------- .note.nv.tkinfo           --------------------------
	.section	.note.nv.tkinfo,"",@"SHT_NOTE"
	.sectionflags	@"SHF_NOTE_NV_TKINFO"
	.tkinfo
        /*0018*/ 	.word	0x00000002
        /*0030*/ 	.string	""
        /*0030*/ 	.string	"ptxas"
        /*0030*/ 	.string	"Cuda compilation tools, release 13.0, V13.0.88"
        /*0030*/ 	.string	"Build cuda_13.0.r13.0/compiler.36424714_0"
        /*0030*/ 	.string	"-arch sm_100 -m 64 "



//--------------------- .note.nv.cuinfo           --------------------------
	.section	.note.nv.cuinfo,"",@"SHT_NOTE"
	.sectionflags	@"SHF_NOTE_NV_CUINFO"
        /*0018*/ 	.short	0x0002
        /*001a*/ 	.short	0x0064
        /*001c*/ 	.short	0x0082
	.zero		2


//--------------------- .nv.info                  --------------------------
	.section	.nv.info,"",@"SHT_CUDA_INFO"
	.align	4


	//----- nvinfo : EIATTR_REGCOUNT
	.align		4
        /*0000*/ 	.byte	0x04, 0x2f
        /*0002*/ 	.short	(.L_1 - .L_0)
	.align		4
.L_0:
        /*0004*/ 	.word	index@(_Z16calculate_forcesP4Vec3S0_if)
        /*0008*/ 	.word	0x0000001f


	//----- nvinfo : EIATTR_FRAME_SIZE
	.align		4
.L_1:
        /*000c*/ 	.byte	0x04, 0x11
        /*000e*/ 	.short	(.L_3 - .L_2)
	.align		4
.L_2:
        /*0010*/ 	.word	index@($__internal_3_$__cuda_sm3x_div_rn_noftz_f32_slowpath)
        /*0014*/ 	.word	0x00000000


	//----- nvinfo : EIATTR_FRAME_SIZE
	.align		4
.L_3:
        /*0018*/ 	.byte	0x04, 0x11
        /*001a*/ 	.short	(.L_5 - .L_4)
	.align		4
.L_4:
        /*001c*/ 	.word	index@($__internal_2_$__cuda_sm20_rcp_rn_f32_slowpath)
        /*0020*/ 	.word	0x00000000


	//----- nvinfo : EIATTR_FRAME_SIZE
	.align		4
.L_5:
        /*0024*/ 	.byte	0x04, 0x11
        /*0026*/ 	.short	(.L_7 - .L_6)
	.align		4
.L_6:
        /*0028*/ 	.word	index@(_Z16calculate_forcesP4Vec3S0_if)
        /*002c*/ 	.word	0x00000000


	//----- nvinfo : EIATTR_REGCOUNT
	.align		4
.L_7:
        /*0030*/ 	.byte	0x04, 0x2f
        /*0032*/ 	.short	(.L_9 - .L_8)
	.align		4
.L_8:
        /*0034*/ 	.word	index@(_Z19integrate_positionsP4Vec3S0_S0_ifff)
        /*0038*/ 	.word	0x00000017


	//----- nvinfo : EIATTR_FRAME_SIZE
	.align		4
.L_9:
        /*003c*/ 	.byte	0x04, 0x11
        /*003e*/ 	.short	(.L_11 - .L_10)
	.align		4
.L_10:
        /*0040*/ 	.word	index@($__internal_1_$__cuda_sm3x_div_rn_noftz_f32_slowpath)
        /*0044*/ 	.word	0x00000000


	//----- nvinfo : EIATTR_FRAME_SIZE
	.align		4
.L_11:
        /*0048*/ 	.byte	0x04, 0x11
        /*004a*/ 	.short	(.L_13 - .L_12)
	.align		4
.L_12:
        /*004c*/ 	.word	index@(_Z19integrate_positionsP4Vec3S0_S0_ifff)
        /*0050*/ 	.word	0x00000000


	//----- nvinfo : EIATTR_REGCOUNT
	.align		4
.L_13:
        /*0054*/ 	.byte	0x04, 0x2f
        /*0056*/ 	.short	(.L_15 - .L_14)
	.align		4
.L_14:
        /*0058*/ 	.word	index@(_Z17update_velocitiesP4Vec3S0_iff)
        /*005c*/ 	.word	0x00000014


	//----- nvinfo : EIATTR_FRAME_SIZE
	.align		4
.L_15:
        /*0060*/ 	.byte	0x04, 0x11
        /*0062*/ 	.short	(.L_17 - .L_16)
	.align		4
.L_16:
        /*0064*/ 	.word	index@($__internal_0_$__cuda_sm3x_div_rn_noftz_f32_slowpath)
        /*0068*/ 	.word	0x00000000


	//----- nvinfo : EIATTR_FRAME_SIZE
	.align		4
.L_17:
        /*006c*/ 	.byte	0x04, 0x11
        /*006e*/ 	.short	(.L_19 - .L_18)
	.align		4
.L_18:
        /*0070*/ 	.word	index@(_Z17update_velocitiesP4Vec3S0_iff)
        /*0074*/ 	.word	0x00000000


	//----- nvinfo : EIATTR_MIN_STACK_SIZE
	.align		4
.L_19:
        /*0078*/ 	.byte	0x04, 0x12
        /*007a*/ 	.short	(.L_21 - .L_20)
	.align		4
.L_20:
        /*007c*/ 	.word	index@(_Z17update_velocitiesP4Vec3S0_iff)
        /*0080*/ 	.word	0x00000000


	//----- nvinfo : EIATTR_MIN_STACK_SIZE
	.align		4
.L_21:
        /*0084*/ 	.byte	0x04, 0x12
        /*0086*/ 	.short	(.L_23 - .L_22)
	.align		4
.L_22:
        /*0088*/ 	.word	index@(_Z19integrate_positionsP4Vec3S0_S0_ifff)
        /*008c*/ 	.word	0x00000000


	//----- nvinfo : EIATTR_MIN_STACK_SIZE
	.align		4
.L_23:
        /*0090*/ 	.byte	0x04, 0x12
        /*0092*/ 	.short	(.L_25 - .L_24)
	.align		4
.L_24:
        /*0094*/ 	.word	index@(_Z16calculate_forcesP4Vec3S0_if)
        /*0098*/ 	.word	0x00000000
.L_25:


//--------------------- .nv.compat                --------------------------
	.section	.nv.compat,"",@"SHT_CUDA_COMPAT_INFO"
	.align	4
        /*0000*/ 	.byte	0x02, 0x09, 0x00, 0x00, 0x02, 0x02, 0x01, 0x00, 0x02, 0x05, 0x05, 0x00, 0x03, 0x07, 0x01, 0x01
        /*0010*/ 	.byte	0x02, 0x03, 0x00, 0x00, 0x02, 0x06, 0x01, 0x00, 0x04, 0x0b, 0x08, 0x00, 0x01, 0x00, 0x00, 0x00
        /*0020*/ 	.byte	0x00, 0x00, 0x00, 0x00


//--------------------- .nv.info._Z17update_velocitiesP4Vec3S0_iff --------------------------
	.section	.nv.info._Z17update_velocitiesP4Vec3S0_iff,"",@"SHT_CUDA_INFO"
	.sectionflags	@""
	.align	4


	//----- nvinfo : EIATTR_CUDA_API_VERSION
	.align		4
        /*0000*/ 	.byte	0x04, 0x37
        /*0002*/ 	.short	(.L_27 - .L_26)
.L_26:
        /*0004*/ 	.word	0x00000082


	//----- nvinfo : EIATTR_KPARAM_INFO
	.align		4
.L_27:
        /*0008*/ 	.byte	0x04, 0x17
        /*000a*/ 	.short	(.L_29 - .L_28)
.L_28:
        /*000c*/ 	.word	0x00000000
        /*0010*/ 	.short	0x0004
        /*0012*/ 	.short	0x0018
        /*0014*/ 	.byte	0x00, 0xf0, 0x11, 0x00


	//----- nvinfo : EIATTR_KPARAM_INFO
	.align		4
.L_29:
        /*0018*/ 	.byte	0x04, 0x17
        /*001a*/ 	.short	(.L_31 - .L_30)
.L_30:
        /*001c*/ 	.word	0x00000000
        /*0020*/ 	.short	0x0003
        /*0022*/ 	.short	0x0014
        /*0024*/ 	.byte	0x00, 0xf0, 0x11, 0x00


	//----- nvinfo : EIATTR_KPARAM_INFO
	.align		4
.L_31:
        /*0028*/ 	.byte	0x04, 0x17
        /*002a*/ 	.short	(.L_33 - .L_32)
.L_32:
        /*002c*/ 	.word	0x00000000
        /*0030*/ 	.short	0x0002
        /*0032*/ 	.short	0x0010
        /*0034*/ 	.byte	0x00, 0xf0, 0x11, 0x00


	//----- nvinfo : EIATTR_KPARAM_INFO
	.align		4
.L_33:
        /*0038*/ 	.byte	0x04, 0x17
        /*003a*/ 	.short	(.L_35 - .L_34)
.L_34:
        /*003c*/ 	.word	0x00000000
        /*0040*/ 	.short	0x0001
        /*0042*/ 	.short	0x0008
        /*0044*/ 	.byte	0x00, 0xf5, 0x21, 0x00


	//----- nvinfo : EIATTR_KPARAM_INFO
	.align		4
.L_35:
        /*0048*/ 	.byte	0x04, 0x17
        /*004a*/ 	.short	(.L_37 - .L_36)
.L_36:
        /*004c*/ 	.word	0x00000000
        /*0050*/ 	.short	0x0000
        /*0052*/ 	.short	0x0000
        /*0054*/ 	.byte	0x00, 0xf5, 0x21, 0x00


	//----- nvinfo : EIATTR_SPARSE_MMA_MASK
	.align		4
.L_37:
        /*0058*/ 	.byte	0x03, 0x50
        /*005a*/ 	.short	0x0000


	//----- nvinfo : EIATTR_MAXREG_COUNT
	.align		4
        /*005c*/ 	.byte	0x03, 0x1b
        /*005e*/ 	.short	0x00ff


	//----- nvinfo : EIATTR_MERCURY_ISA_VERSION
	.align		4
        /*0060*/ 	.byte	0x03, 0x5f
        /*0062*/ 	.short	0x0101


	//----- nvinfo : EIATTR_VRC_CTA_INIT_COUNT
	.align		4
        /*0064*/ 	.byte	0x02, 0x4a
	.zero		1
	.zero		1


	//----- nvinfo : EIATTR_EXIT_INSTR_OFFSETS
	.align		4
        /*0068*/ 	.byte	0x04, 0x1c
        /*006a*/ 	.short	(.L_39 - .L_38)


	//   ....[0]....
.L_38:
        /*006c*/ 	.word	0x00000070


	//   ....[1]....
        /*0070*/ 	.word	0x000004a0


	//----- nvinfo : EIATTR_CRS_STACK_SIZE
	.align		4
.L_39:
        /*0074*/ 	.byte	0x04, 0x1e
        /*0076*/ 	.short	(.L_41 - .L_40)
.L_40:
        /*0078*/ 	.word	0x00000000


	//----- nvinfo : EIATTR_CBANK_PARAM_SIZE
	.align		4
.L_41:
        /*007c*/ 	.byte	0x03, 0x19
        /*007e*/ 	.short	0x001c


	//----- nvinfo : EIATTR_PARAM_CBANK
	.align		4
        /*0080*/ 	.byte	0x04, 0x0a
        /*0082*/ 	.short	(.L_43 - .L_42)
	.align		4
.L_42:
        /*0084*/ 	.word	index@(.nv.constant0._Z17update_velocitiesP4Vec3S0_iff)
        /*0088*/ 	.short	0x0380
        /*008a*/ 	.short	0x001c


	//----- nvinfo : EIATTR_SW_WAR
	.align		4
.L_43:
        /*008c*/ 	.byte	0x04, 0x36
        /*008e*/ 	.short	(.L_45 - .L_44)
.L_44:
        /*0090*/ 	.word	0x00000008
.L_45:


//--------------------- .nv.info._Z19integrate_positionsP4Vec3S0_S0_ifff --------------------------
	.section	.nv.info._Z19integrate_positionsP4Vec3S0_S0_ifff,"",@"SHT_CUDA_INFO"
	.sectionflags	@""
	.align	4


	//----- nvinfo : EIATTR_CUDA_API_VERSION
	.align		4
        /*0000*/ 	.byte	0x04, 0x37
        /*0002*/ 	.short	(.L_47 - .L_46)
.L_46:
        /*0004*/ 	.word	0x00000082


	//----- nvinfo : EIATTR_KPARAM_INFO
	.align		4
.L_47:
        /*0008*/ 	.byte	0x04, 0x17
        /*000a*/ 	.short	(.L_49 - .L_48)
.L_48:
        /*000c*/ 	.word	0x00000000
        /*0010*/ 	.short	0x0006
        /*0012*/ 	.short	0x0024
        /*0014*/ 	.byte	0x00, 0xf0, 0x11, 0x00


	//----- nvinfo : EIATTR_KPARAM_INFO
	.align		4
.L_49:
        /*0018*/ 	.byte	0x04, 0x17
        /*001a*/ 	.short	(.L_51 - .L_50)
.L_50:
        /*001c*/ 	.word	0x00000000
        /*0020*/ 	.short	0x0005
        /*0022*/ 	.short	0x0020
        /*0024*/ 	.byte	0x00, 0xf0, 0x11, 0x00


	//----- nvinfo : EIATTR_KPARAM_INFO
	.align		4
.L_51:
        /*0028*/ 	.byte	0x04, 0x17
        /*002a*/ 	.short	(.L_53 - .L_52)
.L_52:
        /*002c*/ 	.word	0x00000000
        /*0030*/ 	.short	0x0004
        /*0032*/ 	.short	0x001c
        /*0034*/ 	.byte	0x00, 0xf0, 0x11, 0x00


	//----- nvinfo : EIATTR_KPARAM_INFO
	.align		4
.L_53:
        /*0038*/ 	.byte	0x04, 0x17
        /*003a*/ 	.short	(.L_55 - .L_54)
.L_54:
        /*003c*/ 	.word	0x00000000
        /*0040*/ 	.short	0x0003
        /*0042*/ 	.short	0x0018
        /*0044*/ 	.byte	0x00, 0xf0, 0x11, 0x00


	//----- nvinfo : EIATTR_KPARAM_INFO
	.align		4
.L_55:
        /*0048*/ 	.byte	0x04, 0x17
        /*004a*/ 	.short	(.L_57 - .L_56)
.L_56:
        /*004c*/ 	.word	0x00000000
        /*0050*/ 	.short	0x0002
        /*0052*/ 	.short	0x0010
        /*0054*/ 	.byte	0x00, 0xf5, 0x21, 0x00


	//----- nvinfo : EIATTR_KPARAM_INFO
	.align		4
.L_57:
        /*0058*/ 	.byte	0x04, 0x17
        /*005a*/ 	.short	(.L_59 - .L_58)
.L_58:
        /*005c*/ 	.word	0x00000000
        /*0060*/ 	.short	0x0001
        /*0062*/ 	.short	0x0008
        /*0064*/ 	.byte	0x00, 0xf5, 0x21, 0x00


	//----- nvinfo : EIATTR_KPARAM_INFO
	.align		4
.L_59:
        /*0068*/ 	.byte	0x04, 0x17
        /*006a*/ 	.short	(.L_61 - .L_60)
.L_60:
        /*006c*/ 	.word	0x00000000
        /*0070*/ 	.short	0x0000
        /*0072*/ 	.short	0x0000
        /*0074*/ 	.byte	0x00, 0xf5, 0x21, 0x00


	//----- nvinfo : EIATTR_SPARSE_MMA_MASK
	.align		4
.L_61:
        /*0078*/ 	.byte	0x03, 0x50
        /*007a*/ 	.short	0x0000


	//----- nvinfo : EIATTR_MAXREG_COUNT
	.align		4
        /*007c*/ 	.byte	0x03, 0x1b
        /*007e*/ 	.short	0x00ff


	//----- nvinfo : EIATTR_MERCURY_ISA_VERSION
	.align		4
        /*0080*/ 	.byte	0x03, 0x5f
        /*0082*/ 	.short	0x0101


	//----- nvinfo : EIATTR_VRC_CTA_INIT_COUNT
	.align		4
        /*0084*/ 	.byte	0x02, 0x4a
	.zero		1
	.zero		1


	//----- nvinfo : EIATTR_EXIT_INSTR_OFFSETS
	.align		4
        /*0088*/ 	.byte	0x04, 0x1c
        /*008a*/ 	.short	(.L_63 - .L_62)


	//   ....[0]....
.L_62:
        /*008c*/ 	.word	0x00000070


	//   ....[1]....
        /*0090*/ 	.word	0x00000da0


	//----- nvinfo : EIATTR_CRS_STACK_SIZE
	.align		4
.L_63:
        /*0094*/ 	.byte	0x04, 0x1e
        /*0096*/ 	.short	(.L_65 - .L_64)
.L_64:
        /*0098*/ 	.word	0x00000000


	//----- nvinfo : EIATTR_CBANK_PARAM_SIZE
	.align		4
.L_65:
        /*009c*/ 	.byte	0x03, 0x19
        /*009e*/ 	.short	0x0028


	//----- nvinfo : EIATTR_PARAM_CBANK
	.align		4
        /*00a0*/ 	.byte	0x04, 0x0a
        /*00a2*/ 	.short	(.L_67 - .L_66)
	.align		4
.L_66:
        /*00a4*/ 	.word	index@(.nv.constant0._Z19integrate_positionsP4Vec3S0_S0_ifff)
        /*00a8*/ 	.short	0x0380
        /*00aa*/ 	.short	0x0028


	//----- nvinfo : EIATTR_SW_WAR
	.align		4
.L_67:
        /*00ac*/ 	.byte	0x04, 0x36
        /*00ae*/ 	.short	(.L_69 - .L_68)
.L_68:
        /*00b0*/ 	.word	0x00000008
.L_69:


//--------------------- .nv.info._Z16calculate_forcesP4Vec3S0_if --------------------------
	.section	.nv.info._Z16calculate_forcesP4Vec3S0_if,"",@"SHT_CUDA_INFO"
	.sectionflags	@""
	.align	4


	//----- nvinfo : EIATTR_CUDA_API_VERSION
	.align		4
        /*0000*/ 	.byte	0x04, 0x37
        /*0002*/ 	.short	(.L_71 - .L_70)
.L_70:
        /*0004*/ 	.word	0x00000082


	//----- nvinfo : EIATTR_KPARAM_INFO
	.align		4
.L_71:
        /*0008*/ 	.byte	0x04, 0x17
        /*000a*/ 	.short	(.L_73 - .L_72)
.L_72:
        /*000c*/ 	.word	0x00000000
        /*0010*/ 	.short	0x0003
        /*0012*/ 	.short	0x0014
        /*0014*/ 	.byte	0x00, 0xf0, 0x11, 0x00


	//----- nvinfo : EIATTR_KPARAM_INFO
	.align		4
.L_73:
        /*0018*/ 	.byte	0x04, 0x17
        /*001a*/ 	.short	(.L_75 - .L_74)
.L_74:
        /*001c*/ 	.word	0x00000000
        /*0020*/ 	.short	0x0002
        /*0022*/ 	.short	0x0010
        /*0024*/ 	.byte	0x00, 0xf0, 0x11, 0x00


	//----- nvinfo : EIATTR_KPARAM_INFO
	.align		4
.L_75:
        /*0028*/ 	.byte	0x04, 0x17
        /*002a*/ 	.short	(.L_77 - .L_76)
.L_76:
        /*002c*/ 	.word	0x00000000
        /*0030*/ 	.short	0x0001
        /*0032*/ 	.short	0x0008
        /*0034*/ 	.byte	0x00, 0xf5, 0x21, 0x00


	//----- nvinfo : EIATTR_KPARAM_INFO
	.align		4
.L_77:
        /*0038*/ 	.byte	0x04, 0x17
        /*003a*/ 	.short	(.L_79 - .L_78)
.L_78:
        /*003c*/ 	.word	0x00000000
        /*0040*/ 	.short	0x0000
        /*0042*/ 	.short	0x0000
        /*0044*/ 	.byte	0x00, 0xf5, 0x21, 0x00


	//----- nvinfo : EIATTR_SPARSE_MMA_MASK
	.align		4
.L_79:
        /*0048*/ 	.byte	0x03, 0x50
        /*004a*/ 	.short	0x0000


	//----- nvinfo : EIATTR_MAXREG_COUNT
	.align		4
        /*004c*/ 	.byte	0x03, 0x1b
        /*004e*/ 	.short	0x00ff


	//----- nvinfo : EIATTR_MERCURY_ISA_VERSION
	.align		4
        /*0050*/ 	.byte	0x03, 0x5f
        /*0052*/ 	.short	0x0101


	//----- nvinfo : EIATTR_VRC_CTA_INIT_COUNT
	.align		4
        /*0054*/ 	.byte	0x02, 0x4a
	.zero		1
	.zero		1


	//----- nvinfo : EIATTR_EXIT_INSTR_OFFSETS
	.align		4
        /*0058*/ 	.byte	0x04, 0x1c
        /*005a*/ 	.short	(.L_81 - .L_80)


	//   ....[0]....
.L_80:
        /*005c*/ 	.word	0x00000070


	//   ....[1]....
        /*0060*/ 	.word	0x00003330


	//----- nvinfo : EIATTR_CRS_STACK_SIZE
	.align		4
.L_81:
        /*0064*/ 	.byte	0x04, 0x1e
        /*0066*/ 	.short	(.L_83 - .L_82)
.L_82:
        /*0068*/ 	.word	0x00000000


	//----- nvinfo : EIATTR_CBANK_PARAM_SIZE
	.align		4
.L_83:
        /*006c*/ 	.byte	0x03, 0x19
        /*006e*/ 	.short	0x0018


	//----- nvinfo : EIATTR_PARAM_CBANK
	.align		4
        /*0070*/ 	.byte	0x04, 0x0a
        /*0072*/ 	.short	(.L_85 - .L_84)
	.align		4
.L_84:
        /*0074*/ 	.word	index@(.nv.constant0._Z16calculate_forcesP4Vec3S0_if)
        /*0078*/ 	.short	0x0380
        /*007a*/ 	.short	0x0018


	//----- nvinfo : EIATTR_SW_WAR
	.align		4
.L_85:
        /*007c*/ 	.byte	0x04, 0x36
        /*007e*/ 	.short	(.L_87 - .L_86)
.L_86:
        /*0080*/ 	.word	0x00000008
.L_87:


//--------------------- .nv.callgraph             --------------------------
	.section	.nv.callgraph,"",@"SHT_CUDA_CALLGRAPH"
	.align	4
	.sectionentsize	8
	.align		4
        /*0000*/ 	.word	0x00000000
	.align		4
        /*0004*/ 	.word	0xffffffff
	.align		4
        /*0008*/ 	.word	0x00000000
	.align		4
        /*000c*/ 	.word	0xfffffffe
	.align		4
        /*0010*/ 	.word	0x00000000
	.align		4
        /*0014*/ 	.word	0xfffffffd
	.align		4
        /*0018*/ 	.word	0x00000000
	.align		4
        /*001c*/ 	.word	0xfffffffc


//--------------------- .text._Z17update_velocitiesP4Vec3S0_iff --------------------------
	.section	.text._Z17update_velocitiesP4Vec3S0_iff,"ax",@progbits
	.align	128
        .global         _Z17update_velocitiesP4Vec3S0_iff
        .type           _Z17update_velocitiesP4Vec3S0_iff,@function
        .size           _Z17update_velocitiesP4Vec3S0_iff,(.L_x_150 - _Z17update_velocitiesP4Vec3S0_iff)
        .other          _Z17update_velocitiesP4Vec3S0_iff,@"STO_CUDA_ENTRY STV_DEFAULT"
_Z17update_velocitiesP4Vec3S0_iff:
.text._Z17update_velocitiesP4Vec3S0_iff:
[----:B------:R-:W-:Y:S01]  /*0000*/  LDC R1, c[0x0][0x37c] ;  /* 0x0000df00ff017b82 */ /* 0x000fe20000000800 */
[----:B------:R-:W0:Y:S07]  /*0010*/  S2R R3, SR_TID.X ;  /* 0x0000000000037919 */ /* 0x000e2e0000002100 */
[----:B------:R-:W0:Y:S01]  /*0020*/  S2UR UR4, SR_CTAID.X ;  /* 0x00000000000479c3 */ /* 0x000e220000002500 */
[----:B------:R-:W1:Y:S07]  /*0030*/  LDCU UR5, c[0x0][0x390] ;  /* 0x00007200ff0577ac */ /* 0x000e6e0008000800 */
[----:B------:R-:W0:Y:S02]  /*0040*/  LDC R6, c[0x0][0x360] ;  /* 0x0000d800ff067b82 */ /* 0x000e240000000800 */
[----:B0-----:R-:W-:-:S05]  /*0050*/  IMAD R6, R6, UR4, R3 ;  /* 0x0000000406067c24 */ /* 0x001fca000f8e0203 */
[----:B-1----:R-:W-:-:S13]  /*0060*/  ISETP.GE.AND P0, PT, R6, UR5, PT ;  /* 0x0000000506007c0c */ /* 0x002fda000bf06270 */
[----:B------:R-:W-:Y:S05]  /*0070*/  @P0 EXIT ;  /* 0x000000000000094d */ /* 0x000fea0003800000 */
[----:B------:R-:W0:Y:S01]  /*0080*/  LDC.64 R4, c[0x0][0x388] ;  /* 0x0000e200ff047b82 */ /* 0x000e220000000a00 */
[----:B------:R-:W1:Y:S07]  /*0090*/  LDCU.64 UR4, c[0x0][0x358] ;  /* 0x00006b00ff0477ac */ /* 0x000e6e0008000a00 */
[----:B------:R-:W2:Y:S01]  /*00a0*/  LDC R9, c[0x0][0x398] ;  /* 0x0000e600ff097b82 */ /* 0x000ea20000000800 */
[----:B0-----:R-:W-:-:S05]  /*00b0*/  IMAD.WIDE R4, R6, 0xc, R4 ;  /* 0x0000000c06047825 */ /* 0x001fca00078e0204 */
[----:B-1----:R-:W3:Y:S02]  /*00c0*/  LDG.E R2, desc[UR4][R4.64] ;  /* 0x0000000404027981 */ /* 0x002ee4000c1e1900 */
[----:B------:R-:W0:Y:S01]  /*00d0*/  LDC R0, c[0x0][0x398] ;  /* 0x0000e600ff007b82 */ /* 0x000e220000000800 */
[----:B------:R-:W-:Y:S01]  /*00e0*/  BSSY.RECONVERGENT B0, `(.L_x_0) ;  /* 0x000000d000007945 */ /* 0x000fe20003800200 */
[----:B--2---:R-:W1:Y:S02]  /*00f0*/  MUFU.RCP R3, R9 ;  /* 0x0000000900037308 */ /* 0x004e640000001000 */
[----:B-1----:R-:W-:-:S04]  /*0100*/  FFMA R8, R3, -R9, 1 ;  /* 0x3f80000003087423 */ /* 0x002fc80000000809 */
[----:B------:R-:W-:Y:S01]  /*0110*/  FFMA R3, R3, R8, R3 ;  /* 0x0000000803037223 */ /* 0x000fe20000000003 */
[----:B---3--:R-:W-:-:S04]  /*0120*/  FMUL R2, R2, 0.5 ;  /* 0x3f00000002027820 */ /* 0x008fc80000400000 */
[----:B------:R-:W1:Y:S01]  /*0130*/  FCHK P0, R2, R9 ;  /* 0x0000000902007302 */ /* 0x000e620000000000 */
[----:B------:R-:W-:-:S04]  /*0140*/  FFMA R7, R2, R3, RZ ;  /* 0x0000000302077223 */ /* 0x000fc800000000ff */
[----:B------:R-:W-:-:S04]  /*0150*/  FFMA R8, R7, -R9, R2 ;  /* 0x8000000907087223 */ /* 0x000fc80000000002 */
[----:B------:R-:W-:Y:S01]  /*0160*/  FFMA R8, R3, R8, R7 ;  /* 0x0000000803087223 */ /* 0x000fe20000000007 */
[----:B01----:R-:W-:Y:S06]  /*0170*/  @!P0 BRA `(.L_x_1) ;  /* 0x00000000000c8947 */ /* 0x003fec0003800000 */
[----:B------:R-:W-:-:S07]  /*0180*/  MOV R8, 0x1a0 ;  /* 0x000001a000087802 */ /* 0x000fce0000000f00 */
[----:B------:R-:W-:Y:S05]  /*0190*/  CALL.REL.NOINC `($__internal_0_$__cuda_sm3x_div_rn_noftz_f32_slowpath) ;  /* 0x0000000000c47944 */ /* 0x000fea0003c00000 */
[----:B------:R-:W-:-:S07]  /*01a0*/  IMAD.MOV.U32 R8, RZ, RZ, R2 ;  /* 0x000000ffff087224 */ /* 0x000fce00078e0002 */
.L_x_1:
[----:B------:R-:W-:Y:S05]  /*01b0*/  BSYNC.RECONVERGENT B0 ;  /* 0x0000000000007941 */ /* 0x000fea0003800200 */
.L_x_0:
[----:B------:R-:W0:Y:S01]  /*01c0*/  LDC.64 R2, c[0x0][0x380] ;  /* 0x0000e000ff027b82 */ /* 0x000e220000000a00 */
[----:B------:R-:W1:Y:S07]  /*01d0*/  LDCU UR6, c[0x0][0x394] ;  /* 0x00007280ff0677ac */ /* 0x000e6e0008000800 */
[----:B------:R-:W2:Y:S01]  /*01e0*/  LDC R10, c[0x0][0x398] ;  /* 0x0000e600ff0a7b82 */ /* 0x000ea20000000800 */
[----:B0-----:R-:W-:-:S05]  /*01f0*/  IMAD.WIDE R6, R6, 0xc, R2 ;  /* 0x0000000c06067825 */ /* 0x001fca00078e0202 */
[----:B------:R-:W1:Y:S01]  /*0200*/  LDG.E R3, desc[UR4][R6.64] ;  /* 0x0000000406037981 */ /* 0x000e62000c1e1900 */
[----:B--2---:R-:W0:Y:S01]  /*0210*/  MUFU.RCP R11, R10 ;  /* 0x0000000a000b7308 */ /* 0x004e220000001000 */
[----:B-1----:R-:W-:-:S05]  /*0220*/  FFMA R3, R8, UR6, R3 ;  /* 0x0000000608037c23 */ /* 0x002fca0008000003 */
[----:B------:R1:W-:Y:S04]  /*0230*/  STG.E desc[UR4][R6.64], R3 ;  /* 0x0000000306007986 */ /* 0x0003e8000c101904 */
[----:B------:R-:W2:Y:S01]  /*0240*/  LDG.E R2, desc[UR4][R4.64+0x4] ;  /* 0x0000040404027981 */ /* 0x000ea2000c1e1900 */
[C---:B0-----:R-:W-:Y:S01]  /*0250*/  FFMA R8, R11.reuse, -R10, 1 ;  /* 0x3f8000000b087423 */ /* 0x041fe2000000080a */
[----:B------:R-:W-:Y:S01]  /*0260*/  BSSY.RECONVERGENT B0, `(.L_x_2) ;  /* 0x000000b000007945 */ /* 0x000fe20003800200 */
[----:B--2---:R-:W-:Y:S02]  /*0270*/  FMUL R9, R2, 0.5 ;  /* 0x3f00000002097820 */ /* 0x004fe40000400000 */
[----:B------:R-:W-:Y:S02]  /*0280*/  FFMA R2, R11, R8, R11 ;  /* 0x000000080b027223 */ /* 0x000fe4000000000b */
[----:B------:R-:W0:Y:S02]  /*0290*/  FCHK P0, R9, R10 ;  /* 0x0000000a09007302 */ /* 0x000e240000000000 */
[----:B------:R-:W-:-:S04]  /*02a0*/  FFMA R8, R2, R9, RZ ;  /* 0x0000000902087223 */ /* 0x000fc800000000ff */
[----:B------:R-:W-:-:S04]  /*02b0*/  FFMA R11, R8, -R10, R9 ;  /* 0x8000000a080b7223 */ /* 0x000fc80000000009 */
[----:B------:R-:W-:Y:S01]  /*02c0*/  FFMA R2, R2, R11, R8 ;  /* 0x0000000b02027223 */ /* 0x000fe20000000008 */
[----:B01----:R-:W-:Y:S06]  /*02d0*/  @!P0 BRA `(.L_x_3) ;  /* 0x00000000000c8947 */ /* 0x003fec0003800000 */
[----:B------:R-:W-:Y:S01]  /*02e0*/  IMAD.MOV.U32 R2, RZ, RZ, R9 ;  /* 0x000000ffff027224 */ /* 0x000fe200078e0009 */
[----:B------:R-:W-:-:S07]  /*02f0*/  MOV R8, 0x310 ;  /* 0x0000031000087802 */ /* 0x000fce0000000f00 */
[----:B------:R-:W-:Y:S05]  /*0300*/  CALL.REL.NOINC `($__internal_0_$__cuda_sm3x_div_rn_noftz_f32_slowpath) ;  /* 0x0000000000687944 */ /* 0x000fea0003c00000 */
.L_x_3:
[----:B------:R-:W-:Y:S05]  /*0310*/  BSYNC.RECONVERGENT B0 ;  /* 0x0000000000007941 */ /* 0x000fea0003800200 */
.L_x_2:
[----:B------:R-:W2:Y:S01]  /*0320*/  LDG.E R3, desc[UR4][R6.64+0x4] ;  /* 0x0000040406037981 */ /* 0x000ea2000c1e1900 */
[----:B------:R-:W2:Y:S01]  /*0330*/  LDCU UR6, c[0x0][0x394] ;  /* 0x00007280ff0677ac */ /* 0x000ea20008000800 */
[----:B------:R-:W0:Y:S01]  /*0340*/  LDC R10, c[0x0][0x398] ;  /* 0x0000e600ff0a7b82 */ /* 0x000e220000000800 */
[----:B--2---:R-:W-:-:S05]  /*0350*/  FFMA R3, R2, UR6, R3 ;  /* 0x0000000602037c23 */ /* 0x004fca0008000003 */
[----:B------:R1:W-:Y:S04]  /*0360*/  STG.E desc[UR4][R6.64+0x4], R3 ;  /* 0x0000040306007986 */ /* 0x0003e8000c101904 */
[----:B------:R-:W2:Y:S01]  /*0370*/  LDG.E R4, desc[UR4][R4.64+0x8] ;  /* 0x0000080404047981 */ /* 0x000ea2000c1e1900 */
[----:B0-----:R-:W0:Y:S01]  /*0380*/  MUFU.RCP R11, R10 ;  /* 0x0000000a000b7308 */ /* 0x001e220000001000 */
[----:B------:R-:W-:Y:S01]  /*0390*/  BSSY.RECONVERGENT B0, `(.L_x_4) ;  /* 0x000000c000007945 */ /* 0x000fe20003800200 */
[----:B0-----:R-:W-:-:S04]  /*03a0*/  FFMA R2, R11, -R10, 1 ;  /* 0x3f8000000b027423 */ /* 0x001fc8000000080a */
[----:B------:R-:W-:Y:S01]  /*03b0*/  FFMA R2, R11, R2, R11 ;  /* 0x000000020b027223 */ /* 0x000fe2000000000b */
[----:B--2---:R-:W-:-:S04]  /*03c0*/  FMUL R9, R4, 0.5 ;  /* 0x3f00000004097820 */ /* 0x004fc80000400000 */
[----:B------:R-:W0:Y:S01]  /*03d0*/  FCHK P0, R9, R10 ;  /* 0x0000000a09007302 */ /* 0x000e220000000000 */
[----:B------:R-:W-:-:S04]  /*03e0*/  FFMA R8, R2, R9, RZ ;  /* 0x0000000902087223 */ /* 0x000fc800000000ff */
[----:B------:R-:W-:-:S04]  /*03f0*/  FFMA R11, R8, -R10, R9 ;  /* 0x8000000a080b7223 */ /* 0x000fc80000000009 */
[----:B------:R-:W-:Y:S01]  /*0400*/  FFMA R2, R2, R11, R8 ;  /* 0x0000000b02027223 */ /* 0x000fe20000000008 */
[----:B01----:R-:W-:Y:S06]  /*0410*/  @!P0 BRA `(.L_x_5) ;  /* 0x00000000000c8947 */ /* 0x003fec0003800000 */
[----:B------:R-:W-:Y:S01]  /*0420*/  IMAD.MOV.U32 R2, RZ, RZ, R9 ;  /* 0x000000ffff027224 */ /* 0x000fe200078e0009 */
[----:B------:R-:W-:-:S07]  /*0430*/  MOV R8, 0x450 ;  /* 0x0000045000087802 */ /* 0x000fce0000000f00 */
[----:B------:R-:W-:Y:S05]  /*0440*/  CALL.REL.NOINC `($__internal_0_$__cuda_sm3x_div_rn_noftz_f32_slowpath) ;  /* 0x0000000000187944 */ /* 0x000fea0003c00000 */
.L_x_5:
[----:B------:R-:W-:Y:S05]  /*0450*/  BSYNC.RECONVERGENT B0 ;  /* 0x0000000000007941 */ /* 0x000fea0003800200 */
.L_x_4:
[----:B------:R-:W2:Y:S01]  /*0460*/  LDG.E R3, desc[UR4][R6.64+0x8] ;  /* 0x0000080406037981 */ /* 0x000ea2000c1e1900 */
[----:B------:R-:W2:Y:S02]  /*0470*/  LDCU UR6, c[0x0][0x394] ;  /* 0x00007280ff0677ac */ /* 0x000ea40008000800 */
[----:B--2---:R-:W-:-:S05]  /*0480*/  FFMA R3, R2, UR6, R3 ;  /* 0x0000000602037c23 */ /* 0x004fca0008000003 */
[----:B------:R-:W-:Y:S01]  /*0490*/  STG.E desc[UR4][R6.64+0x8], R3 ;  /* 0x0000080306007986 */ /* 0x000fe2000c101904 */
[----:B------:R-:W-:Y:S05]  /*04a0*/  EXIT ;  /* 0x000000000000794d */ /* 0x000fea0003800000 */
        .weak           $__internal_0_$__cuda_sm3x_div_rn_noftz_f32_slowpath
        .type           $__internal_0_$__cuda_sm3x_div_rn_noftz_f32_slowpath,@function
        .size           $__internal_0_$__cuda_sm3x_div_rn_noftz_f32_slowpath,(.L_x_150 - $__internal_0_$__cuda_sm3x_div_rn_noftz_f32_slowpath)
$__internal_0_$__cuda_sm3x_div_rn_noftz_f32_slowpath:
[----:B------:R-:W-:Y:S01]  /*04b0*/  SHF.R.U32.HI R9, RZ, 0x17, R0 ;  /* 0x00000017ff097819 */ /* 0x000fe20000011600 */
[----:B------:R-:W-:Y:S01]  /*04c0*/  BSSY.RECONVERGENT B1, `(.L_x_6) ;  /* 0x0000063000017945 */ /* 0x000fe20003800200 */
[----:B------:R-:W-:Y:S01]  /*04d0*/  SHF.R.U32.HI R3, RZ, 0x17, R2 ;  /* 0x00000017ff037819 */ /* 0x000fe20000011602 */
[----:B------:R-:W-:Y:S01]  /*04e0*/  IMAD.MOV.U32 R11, RZ, RZ, R0 ;  /* 0x000000ffff0b7224 */ /* 0x000fe200078e0000 */
[----:B------:R-:W-:Y:S02]  /*04f0*/  LOP3.LUT R9, R9, 0xff, RZ, 0xc0, !PT ;  /* 0x000000ff09097812 */ /* 0x000fe400078ec0ff */
[----:B------:R-:W-:-:S03]  /*0500*/  LOP3.LUT R14, R3, 0xff, RZ, 0xc0, !PT ;  /* 0x000000ff030e7812 */ /* 0x000fc600078ec0ff */
[----:B------:R-:W-:Y:S01]  /*0510*/  VIADD R10, R9, 0xffffffff ;  /* 0xffffffff090a7836 */ /* 0x000fe20000000000 */
[----:B------:R-:W-:-:S04]  /*0520*/  IADD3 R12, PT, PT, R14, -0x1, RZ ;  /* 0xffffffff0e0c7810 */ /* 0x000fc80007ffe0ff */
[----:B------:R-:W-:-:S04]  /*0530*/  ISETP.GT.U32.AND P0, PT, R10, 0xfd, PT ;  /* 0x000000fd0a00780c */ /* 0x000fc80003f04070 */
[----:B------:R-:W-:-:S13]  /*0540*/  ISETP.GT.U32.OR P0, PT, R12, 0xfd, P0 ;  /* 0x000000fd0c00780c */ /* 0x000fda0000704470 */
[----:B------:R-:W-:Y:S01]  /*0550*/  @!P0 IMAD.MOV.U32 R3, RZ, RZ, RZ ;  /* 0x000000ffff038224 */ /* 0x000fe200078e00ff */
[----:B------:R-:W-:Y:S06]  /*0560*/  @!P0 BRA `(.L_x_7) ;  /* 0x00000000005c8947 */ /* 0x000fec0003800000 */
[----:B------:R-:W-:Y:S02]  /*0570*/  FSETP.GTU.FTZ.AND P0, PT, |R2|, +INF , PT ;  /* 0x7f8000000200780b */ /* 0x000fe40003f1c200 */
[----:B------:R-:W-:-:S04]  /*0580*/  FSETP.GTU.FTZ.AND P1, PT, |R0|, +INF , PT ;  /* 0x7f8000000000780b */ /* 0x000fc80003f3c200 */
[----:B------:R-:W-:-:S13]  /*0590*/  PLOP3.LUT P0, PT, P0, P1, PT, 0xf8, 0x8f ;  /* 0x00000000008f781c */ /* 0x000fda0000703f70 */
[----:B------:R-:W-:Y:S05]  /*05a0*/  @P0 BRA `(.L_x_8) ;  /* 0x00000004004c0947 */ /* 0x000fea0003800000 */
[----:B------:R-:W-:-:S13]  /*05b0*/  LOP3.LUT P0, RZ, R11, 0x7fffffff, R2, 0xc8, !PT ;  /* 0x7fffffff0bff7812 */ /* 0x000fda000780c802 */
[----:B------:R-:W-:Y:S05]  /*05c0*/  @!P0 BRA `(.L_x_9) ;  /* 0x00000004003c8947 */ /* 0x000fea0003800000 */
[----:B------:R-:W-:Y:S02]  /*05d0*/  FSETP.NEU.FTZ.AND P2, PT, |R2|, +INF , PT ;  /* 0x7f8000000200780b */ /* 0x000fe40003f5d200 */
[----:B------:R-:W-:Y:S02]  /*05e0*/  FSETP.NEU.FTZ.AND P1, PT, |R0|, +INF , PT ;  /* 0x7f8000000000780b */ /* 0x000fe40003f3d200 */
[----:B------:R-:W-:-:S11]  /*05f0*/  FSETP.NEU.FTZ.AND P0, PT, |R2|, +INF , PT ;  /* 0x7f8000000200780b */ /* 0x000fd60003f1d200 */
[----:B------:R-:W-:Y:S05]  /*0600*/  @!P1 BRA !P2, `(.L_x_9) ;  /* 0x00000004002c9947 */ /* 0x000fea0005000000 */
[----:B------:R-:W-:-:S04]  /*0610*/  LOP3.LUT P2, RZ, R2, 0x7fffffff, RZ, 0xc0, !PT ;  /* 0x7fffffff02ff7812 */ /* 0x000fc8000784c0ff */
[----:B------:R-:W-:-:S13]  /*0620*/  PLOP3.LUT P1, PT, P1, P2, PT, 0x2f, 0xf2 ;  /* 0x0000000000f2781c */ /* 0x000fda0000f24577 */
[----:B------:R-:W-:Y:S05]  /*0630*/  @P1 BRA `(.L_x_10) ;  /* 0x0000000400181947 */ /* 0x000fea0003800000 */
[----:B------:R-:W-:-:S04]  /*0640*/  LOP3.LUT P1, RZ, R11, 0x7fffffff, RZ, 0xc0, !PT ;  /* 0x7fffffff0bff7812 */ /* 0x000fc8000782c0ff */
[----:B------:R-:W-:-:S13]  /*0650*/  PLOP3.LUT P0, PT, P0, P1, PT, 0x2f, 0xf2 ;  /* 0x0000000000f2781c */ /* 0x000fda0000702577 */
[----:B------:R-:W-:Y:S05]  /*0660*/  @P0 BRA `(.L_x_11) ;  /* 0x0000000400000947 */ /* 0x000fea0003800000 */
[----:B------:R-:W-:Y:S02]  /*0670*/  ISETP.GE.AND P0, PT, R12, RZ, PT ;  /* 0x000000ff0c00720c */ /* 0x000fe40003f06270 */
[----:B------:R-:W-:-:S11]  /*0680*/  ISETP.GE.AND P1, PT, R10, RZ, PT ;  /* 0x000000ff0a00720c */ /* 0x000fd60003f26270 */
[----:B------:R-:W-:Y:S01]  /*0690*/  @P0 IMAD.MOV.U32 R3, RZ, RZ, RZ ;  /* 0x000000ffff030224 */ /* 0x000fe200078e00ff */
[----:B------:R-:W-:Y:S01]  /*06a0*/  @!P0 MOV R3, 0xffffffc0 ;  /* 0xffffffc000038802 */ /* 0x000fe20000000f00 */
[----:B------:R-:W-:Y:S01]  /*06b0*/  @!P0 FFMA R2, R2, 1.84467440737095516160e+19, RZ ;  /* 0x5f80000002028823 */ /* 0x000fe200000000ff */
[----:B------:R-:W-:-:S03]  /*06c0*/  @!P1 FFMA R11, R0, 1.84467440737095516160e+19, RZ ;  /* 0x5f800000000b9823 */ /* 0x000fc600000000ff */
[----:B------:R-:W-:-:S07]  /*06d0*/  @!P1 VIADD R3, R3, 0x40 ;  /* 0x0000004003039836 */ /* 0x000fce0000000000 */
.L_x_7:
[----:B------:R-:W-:Y:S01]  /*06e0*/  LEA R10, R9, 0xc0800000, 0x17 ;  /* 0xc0800000090a7811 */ /* 0x000fe200078eb8ff */
[----:B------:R-:W-:Y:S04]  /*06f0*/  BSSY.RECONVERGENT B2, `(.L_x_12) ;  /* 0x0000036000027945 */ /* 0x000fe80003800200 */
[----:B------:R-:W-:Y:S02]  /*0700*/  IMAD.IADD R11, R11, 0x1, -R10 ;  /* 0x000000010b0b7824 */ /* 0x000fe400078e0a0a */
[----:B------:R-:W-:Y:S02]  /*0710*/  VIADD R10, R14, 0xffffff81 ;  /* 0xffffff810e0a7836 */ /* 0x000fe40000000000 */
[----:B------:R-:W0:Y:S01]  /*0720*/  MUFU.RCP R12, R11 ;  /* 0x0000000b000c7308 */ /* 0x000e220000001000 */
[----:B------:R-:W-:Y:S01]  /*0730*/  FADD.FTZ R13, -R11, -RZ ;  /* 0x800000ff0b0d7221 */ /* 0x000fe20000010100 */
[C---:B------:R-:W-:Y:S01]  /*0740*/  IMAD R2, R10.reuse, -0x800000, R2 ;  /* 0xff8000000a027824 */ /* 0x040fe200078e0202 */
[----:B------:R-:W-:-:S04]  /*0750*/  IADD3 R10, PT, PT, R10, 0x7f, -R9 ;  /* 0x0000007f0a0a7810 */ /* 0x000fc80007ffe809 */
[----:B------:R-:W-:Y:S01]  /*0760*/  IADD3 R10, PT, PT, R10, R3, RZ ;  /* 0x000000030a0a7210 */ /* 0x000fe20007ffe0ff */
[----:B0-----:R-:W-:-:S04]  /*0770*/  FFMA R15, R12, R13, 1 ;  /* 0x3f8000000c0f7423 */ /* 0x001fc8000000000d */
[----:B------:R-:W-:-:S04]  /*0780*/  FFMA R17, R12, R15, R12 ;  /* 0x0000000f0c117223 */ /* 0x000fc8000000000c */
[----:B------:R-:W-:-:S04]  /*0790*/  FFMA R12, R2, R17, RZ ;  /* 0x00000011020c7223 */ /* 0x000fc800000000ff */
[----:B------:R-:W-:-:S04]  /*07a0*/  FFMA R15, R13, R12, R2 ;  /* 0x0000000c0d0f7223 */ /* 0x000fc80000000002 */
[----:B------:R-:W-:-:S04]  /*07b0*/  FFMA R12, R17, R15, R12 ;  /* 0x0000000f110c7223 */ /* 0x000fc8000000000c */
[----:B------:R-:W-:-:S04]  /*07c0*/  FFMA R13, R13, R12, R2 ;  /* 0x0000000c0d0d7223 */ /* 0x000fc80000000002 */
[----:B------:R-:W-:-:S05]  /*07d0*/  FFMA R2, R17, R13, R12 ;  /* 0x0000000d11027223 */ /* 0x000fca000000000c */
[----:B------:R-:W-:-:S04]  /*07e0*/  SHF.R.U32.HI R9, RZ, 0x17, R2 ;  /* 0x00000017ff097819 */ /* 0x000fc80000011602 */
[----:B------:R-:W-:-:S05]  /*07f0*/  LOP3.LUT R9, R9, 0xff, RZ, 0xc0, !PT ;  /* 0x000000ff09097812 */ /* 0x000fca00078ec0ff */
[----:B------:R-:W-:-:S04]  /*0800*/  IMAD.IADD R11, R9, 0x1, R10 ;  /* 0x00000001090b7824 */ /* 0x000fc800078e020a */
[----:B------:R-:W-:-:S05]  /*0810*/  VIADD R3, R11, 0xffffffff ;  /* 0xffffffff0b037836 */ /* 0x000fca0000000000 */
[----:B------:R-:W-:-:S13]  /*0820*/  ISETP.GE.U32.AND P0, PT, R3, 0xfe, PT ;  /* 0x000000fe0300780c */ /* 0x000fda0003f06070 */
[----:B------:R-:W-:Y:S05]  /*0830*/  @!P0 BRA `(.L_x_13) ;  /* 0x0000000000808947 */ /* 0x000fea0003800000 */
[----:B------:R-:W-:-:S13]  /*0840*/  ISETP.GT.AND P0, PT, R11, 0xfe, PT ;  /* 0x000000fe0b00780c */ /* 0x000fda0003f04270 */
[----:B------:R-:W-:Y:S05]  /*0850*/  @P0 BRA `(.L_x_14) ;  /* 0x00000000006c0947 */ /* 0x000fea0003800000 */
[----:B------:R-:W-:-:S13]  /*0860*/  ISETP.GE.AND P0, PT, R11, 0x1, PT ;  /* 0x000000010b00780c */ /* 0x000fda0003f06270 */
[----:B------:R-:W-:Y:S05]  /*0870*/  @P0 BRA `(.L_x_15) ;  /* 0x0000000000740947 */ /* 0x000fea0003800000 */
[----:B------:R-:W-:Y:S02]  /*0880*/  ISETP.GE.AND P0, PT, R11, -0x18, PT ;  /* 0xffffffe80b00780c */ /* 0x000fe40003f06270 */
[----:B------:R-:W-:-:S11]  /*0890*/  LOP3.LUT R2, R2, 0x80000000, RZ, 0xc0, !PT ;  /* 0x8000000002027812 */ /* 0x000fd600078ec0ff */
[----:B------:R-:W-:Y:S05]  /*08a0*/  @!P0 BRA `(.L_x_15) ;  /* 0x0000000000688947 */ /* 0x000fea0003800000 */
[CCC-:B------:R-:W-:Y:S01]  /*08b0*/  FFMA.RZ R3, R17.reuse, R13.reuse, R12.reuse ;  /* 0x0000000d11037223 */ /* 0x1c0fe2000000c00c */
[-CC-:B------:R-:W-:Y:S01]  /*08c0*/  FFMA.RM R10, R17, R13.reuse, R12.reuse ;  /* 0x0000000d110a7223 */ /* 0x180fe2000000400c */
[C---:B------:R-:W-:Y:S02]  /*08d0*/  ISETP.NE.AND P2, PT, R11.reuse, RZ, PT ;  /* 0x000000ff0b00720c */ /* 0x040fe40003f45270 */
[----:B------:R-:W-:Y:S02]  /*08e0*/  ISETP.NE.AND P1, PT, R11, RZ, PT ;  /* 0x000000ff0b00720c */ /* 0x000fe40003f25270 */
[----:B------:R-:W-:Y:S01]  /*08f0*/  LOP3.LUT R9, R3, 0x7fffff, RZ, 0xc0, !PT ;  /* 0x007fffff03097812 */ /* 0x000fe200078ec0ff */
[----:B------:R-:W-:Y:S01]  /*0900*/  FFMA.RP R3, R17, R13, R12 ;  /* 0x0000000d11037223 */ /* 0x000fe2000000800c */
[----:B------:R-:W-:Y:S01]  /*0910*/  IADD3 R12, PT, PT, R11, 0x20, RZ ;  /* 0x000000200b0c7810 */ /* 0x000fe20007ffe0ff */
[----:B------:R-:W-:Y:S01]  /*0920*/  IMAD.MOV R11, RZ, RZ, -R11 ;  /* 0x000000ffff0b7224 */ /* 0x000fe200078e0a0b */
[----:B------:R-:W-:-:S02]  /*0930*/  LOP3.LUT R9, R9, 0x800000, RZ, 0xfc, !PT ;  /* 0x0080000009097812 */ /* 0x000fc400078efcff */
[----:B------:R-:W-:Y:S02]  /*0940*/  FSETP.NEU.FTZ.AND P0, PT, R3, R10, PT ;  /* 0x0000000a0300720b */ /* 0x000fe40003f1d000 */
[----:B------:R-:W-:Y:S02]  /*0950*/  SHF.L.U32 R12, R9, R12, RZ ;  /* 0x0000000c090c7219 */ /* 0x000fe400000006ff */
[----:B------:R-:W-:Y:S02]  /*0960*/  SEL R10, R11, RZ, P2 ;  /* 0x000000ff0b0a7207 */ /* 0x000fe40001000000 */
[----:B------:R-:W-:Y:S02]  /*0970*/  ISETP.NE.AND P1, PT, R12, RZ, P1 ;  /* 0x000000ff0c00720c */ /* 0x000fe40000f25270 */
[----:B------:R-:W-:Y:S02]  /*0980*/  SHF.R.U32.HI R10, RZ, R10, R9 ;  /* 0x0000000aff0a7219 */ /* 0x000fe40000011609 */
[----:B------:R-:W-:-:S02]  /*0990*/  PLOP3.LUT P0, PT, P0, P1, PT, 0xf8, 0x8f ;  /* 0x00000000008f781c */ /* 0x000fc40000703f70 */
[----:B------:R-:W-:Y:S02]  /*09a0*/  SHF.R.U32.HI R12, RZ, 0x1, R10 ;  /* 0x00000001ff0c7819 */ /* 0x000fe4000001160a */
[----:B------:R-:W-:-:S04]  /*09b0*/  SEL R3, RZ, 0x1, !P0 ;  /* 0x00000001ff037807 */ /* 0x000fc80004000000 */
[----:B------:R-:W-:-:S04]  /*09c0*/  LOP3.LUT R3, R3, 0x1, R12, 0xf8, !PT ;  /* 0x0000000103037812 */ /* 0x000fc800078ef80c */
[----:B------:R-:W-:-:S05]  /*09d0*/  LOP3.LUT R3, R3, R10, RZ, 0xc0, !PT ;  /* 0x0000000a03037212 */ /* 0x000fca00078ec0ff */
[----:B------:R-:W-:-:S05]  /*09e0*/  IMAD.IADD R3, R12, 0x1, R3 ;  /* 0x000000010c037824 */ /* 0x000fca00078e0203 */
[----:B------:R-:W-:Y:S01]  /*09f0*/  LOP3.LUT R2, R3, R2, RZ, 0xfc, !PT ;  /* 0x0000000203027212 */ /* 0x000fe200078efcff */
[----:B------:R-:W-:Y:S06]  /*0a00*/  BRA `(.L_x_15) ;  /* 0x0000000000107947 */ /* 0x000fec0003800000 */
.L_x_14:
[----:B------:R-:W-:-:S04]  /*0a10*/  LOP3.LUT R2, R2, 0x80000000, RZ, 0xc0, !PT ;  /* 0x8000000002027812 */ /* 0x000fc800078ec0ff */
[----:B------:R-:W-:Y:S01]  /*0a20*/  LOP3.LUT R2, R2, 0x7f800000, RZ, 0xfc, !PT ;  /* 0x7f80000002027812 */ /* 0x000fe200078efcff */
[----:B------:R-:W-:Y:S06]  /*0a30*/  BRA `(.L_x_15) ;  /* 0x0000000000047947 */ /* 0x000fec0003800000 */
.L_x_13:
[----:B------:R-:W-:-:S07]  /*0a40*/  LEA R2, R10, R2, 0x17 ;  /* 0x000000020a027211 */ /* 0x000fce00078eb8ff */
.L_x_15:
[----:B------:R-:W-:Y:S05]  /*0a50*/  BSYNC.RECONVERGENT B2 ;  /* 0x0000000000027941 */ /* 0x000fea0003800200 */
.L_x_12:
[----:B------:R-:W-:Y:S05]  /*0a60*/  BRA `(.L_x_16) ;  /* 0x0000000000207947 */ /* 0x000fea0003800000 */
.L_x_11:
[----:B------:R-:W-:-:S04]  /*0a70*/  LOP3.LUT R2, R11, 0x80000000, R2, 0x48, !PT ;  /* 0x800000000b027812 */ /* 0x000fc800078e4802 */
[----:B------:R-:W-:Y:S01]  /*0a80*/  LOP3.LUT R2, R2, 0x7f800000, RZ, 0xfc, !PT ;  /* 0x7f80000002027812 */ /* 0x000fe200078efcff */
[----:B------:R-:W-:Y:S06]  /*0a90*/  BRA `(.L_x_16) ;  /* 0x0000000000147947 */ /* 0x000fec0003800000 */
.L_x_10:
[----:B------:R-:W-:Y:S01]  /*0aa0*/  LOP3.LUT R2, R11, 0x80000000, R2, 0x48, !PT ;  /* 0x800000000b027812 */ /* 0x000fe200078e4802 */
[----:B------:R-:W-:Y:S06]  /*0ab0*/  BRA `(.L_x_16) ;  /* 0x00000000000c7947 */ /* 0x000fec0003800000 */
.L_x_9:
[----:B------:R-:W0:Y:S01]  /*0ac0*/  MUFU.RSQ R2, -QNAN ;  /* 0xffc0000000027908 */ /* 0x000e220000001400 */
[----:B------:R-:W-:Y:S05]  /*0ad0*/  BRA `(.L_x_16) ;  /* 0x0000000000047947 */ /* 0x000fea0003800000 */
.L_x_8:
[----:B------:R-:W-:-:S07]  /*0ae0*/  FADD.FTZ R2, R2, R0 ;  /* 0x0000000002027221 */ /* 0x000fce0000010000 */
.L_x_16:
[----:B------:R-:W-:Y:S05]  /*0af0*/  BSYNC.RECONVERGENT B1 ;  /* 0x0000000000017941 */ /* 0x000fea0003800200 */
.L_x_6:
[----:B------:R-:W-:-:S04]  /*0b00*/  IMAD.MOV.U32 R9, RZ, RZ, 0x0 ;  /* 0x00000000ff097424 */ /* 0x000fc800078e00ff */
[----:B0-----:R-:W-:Y:S05]  /*0b10*/  RET.REL.NODEC R8 `(_Z17update_velocitiesP4Vec3S0_iff) ;  /* 0xfffffff408387950 */ /* 0x001fea0003c3ffff */
.L_x_17:
[----:B------:R-:W-:-:S00]  /*0b20*/  BRA `(.L_x_17) ;  /* 0xfffffffc00fc7947 */ /* 0x000fc0000383ffff */
[----:B------:R-:W-:-:S00]  /*0b30*/  NOP ;  /* 0x0000000000007918 */ /* 0x000fc00000000000 */
        /* <DEDUP_REMOVED lines=12> */
.L_x_150:


//--------------------- .text._Z19integrate_positionsP4Vec3S0_S0_ifff --------------------------
	.section	.text._Z19integrate_positionsP4Vec3S0_S0_ifff,"ax",@progbits
	.align	128
        .global         _Z19integrate_positionsP4Vec3S0_S0_ifff
        .type           _Z19integrate_positionsP4Vec3S0_S0_ifff,@function
        .size           _Z19integrate_positionsP4Vec3S0_S0_ifff,(.L_x_151 - _Z19integrate_positionsP4Vec3S0_S0_ifff)
        .other          _Z19integrate_positionsP4Vec3S0_S0_ifff,@"STO_CUDA_ENTRY STV_DEFAULT"
_Z19integrate_positionsP4Vec3S0_S0_ifff:
.text._Z19integrate_positionsP4Vec3S0_S0_ifff:
        /* <DEDUP_REMOVED lines=10> */
[----:B------:R-:W2:Y:S08]  /*00a0*/  LDC.64 R6, c[0x0][0x388] ;  /* 0x0000e200ff067b82 */ /* 0x000eb00000000a00 */
[----:B------:R-:W3:Y:S01]  /*00b0*/  LDC R11, c[0x0][0x3a4] ;  /* 0x0000e900ff0b7b82 */ /* 0x000ee20000000800 */
[----:B0-----:R-:W-:-:S05]  /*00c0*/  IMAD.WIDE R8, R10, 0xc, R8 ;  /* 0x0000000c0a087825 */ /* 0x001fca00078e0208 */
[----:B-1----:R-:W4:Y:S01]  /*00d0*/  LDG.E R0, desc[UR4][R8.64] ;  /* 0x0000000408007981 */ /* 0x002f22000c1e1900 */
[----:B--2---:R-:W-:-:S05]  /*00e0*/  IMAD.WIDE R6, R10, 0xc, R6 ;  /* 0x0000000c0a067825 */ /* 0x004fca00078e0206 */
[----:B------:R0:W5:Y:S01]  /*00f0*/  LDG.E R2, desc[UR4][R6.64] ;  /* 0x0000000406027981 */ /* 0x000162000c1e1900 */
[----:B------:R-:W-:Y:S01]  /*0100*/  BSSY.RECONVERGENT B0, `(.L_x_18) ;  /* 0x0000010000007945 */ /* 0x000fe20003800200 */
[----:B---3--:R-:W1:Y:S02]  /*0110*/  MUFU.RCP R3, R11 ;  /* 0x0000000b00037308 */ /* 0x008e640000001000 */
[----:B-1----:R-:W-:-:S04]  /*0120*/  FFMA R4, R3, -R11, 1 ;  /* 0x3f80000003047423 */ /* 0x002fc8000000080b */
[----:B------:R-:W-:Y:S01]  /*0130*/  FFMA R3, R3, R4, R3 ;  /* 0x0000000403037223 */ /* 0x000fe20000000003 */
[----:B----4-:R-:W-:-:S04]  /*0140*/  FMUL R0, R0, 0.5 ;  /* 0x3f00000000007820 */ /* 0x010fc80000400000 */
[----:B------:R-:W1:Y:S01]  /*0150*/  FCHK P0, R0, R11 ;  /* 0x0000000b00007302 */ /* 0x000e620000000000 */
[----:B------:R-:W-:-:S04]  /*0160*/  FFMA R4, R0, R3, RZ ;  /* 0x0000000300047223 */ /* 0x000fc800000000ff */
[----:B------:R-:W-:-:S04]  /*0170*/  FFMA R5, R4, -R11, R0 ;  /* 0x8000000b04057223 */ /* 0x000fc80000000000 */
[----:B------:R-:W-:Y:S01]  /*0180*/  FFMA R12, R3, R5, R4 ;  /* 0x00000005030c7223 */ /* 0x000fe20000000004 */
[----:B01----:R-:W-:Y:S06]  /*0190*/  @!P0 BRA `(.L_x_19) ;  /* 0x0000000000188947 */ /* 0x003fec0003800000 */
[----:B------:R-:W0:Y:S01]  /*01a0*/  LDCU UR6, c[0x0][0x3a4] ;  /* 0x00007480ff0677ac */ /* 0x000e220008000800 */
[----:B------:R-:W-:Y:S02]  /*01b0*/  MOV R4, R0 ;  /* 0x0000000000047202 */ /* 0x000fe40000000f00 */
[----:B------:R-:W-:Y:S02]  /*01c0*/  MOV R14, 0x1f0 ;  /* 0x000001f0000e7802 */ /* 0x000fe40000000f00 */
[----:B0-----:R-:W-:-:S07]  /*01d0*/  MOV R5, UR6 ;  /* 0x0000000600057c02 */ /* 0x001fce0008000f00 */
[----:B-----5:R-:W-:Y:S05]  /*01e0*/  CALL.REL.NOINC `($__internal_1_$__cuda_sm3x_div_rn_noftz_f32_slowpath) ;  /* 0x0000000800f07944 */ /* 0x020fea0003c00000 */
[----:B------:R-:W-:-:S07]  /*01f0*/  MOV R12, R4 ;  /* 0x00000004000c7202 */ /* 0x000fce0000000f00 */
.L_x_19:
[----:B------:R-:W-:Y:S05]  /*0200*/  BSYNC.RECONVERGENT B0 ;  /* 0x0000000000007941 */ /* 0x000fea0003800200 */
.L_x_18:
[----:B------:R-:W0:Y:S01]  /*0210*/  LDC.64 R4, c[0x0][0x380] ;  /* 0x0000e000ff047b82 */ /* 0x000e220000000a00 */
[----:B------:R-:W2:Y:S01]  /*0220*/  LDG.E R14, desc[UR4][R8.64+0x4] ;  /* 0x00000404080e7981 */ /* 0x000ea2000c1e1900 */
[----:B------:R-:W1:Y:S03]  /*0230*/  LDCU UR6, c[0x0][0x39c] ;  /* 0x00007380ff0677ac */ /* 0x000e660008000800 */
[----:B------:R3:W5:Y:S03]  /*0240*/  LDG.E R3, desc[UR4][R6.64+0x4] ;  /* 0x0000040406037981 */ /* 0x000766000c1e1900 */
[----:B------:R-:W4:Y:S01]  /*0250*/  LDC R17, c[0x0][0x3a4] ;  /* 0x0000e900ff117b82 */ /* 0x000f220000000800 */
[----:B0-----:R-:W-:-:S05]  /*0260*/  IMAD.WIDE R10, R10, 0xc, R4 ;  /* 0x0000000c0a0a7825 */ /* 0x001fca00078e0204 */
[----:B------:R-:W3:Y:S01]  /*0270*/  LDG.E R13, desc[UR4][R10.64] ;  /* 0x000000040a0d7981 */ /* 0x000ee2000c1e1900 */
[----:B----4-:R-:W0:Y:S01]  /*0280*/  MUFU.RCP R0, R17 ;  /* 0x0000001100007308 */ /* 0x010e220000001000 */
[----:B-1----:R-:W-:Y:S01]  /*0290*/  FMUL R12, R12, UR6 ;  /* 0x000000060c0c7c20 */ /* 0x002fe20008400000 */
[----:B------:R-:W-:Y:S01]  /*02a0*/  BSSY.RECONVERGENT B0, `(.L_x_20) ;  /* 0x0000011000007945 */ /* 0x000fe20003800200 */
[----:B0-----:R-:W-:-:S04]  /*02b0*/  FFMA R5, R0, -R17, 1 ;  /* 0x3f80000000057423 */ /* 0x001fc80000000811 */
[----:B------:R-:W-:Y:S01]  /*02c0*/  FFMA R0, R0, R5, R0 ;  /* 0x0000000500007223 */ /* 0x000fe20000000000 */
[----:B------:R-:W-:-:S04]  /*02d0*/  FMUL R5, R12, UR6 ;  /* 0x000000060c057c20 */ /* 0x000fc80008400000 */
[----:B-----5:R-:W-:Y:S01]  /*02e0*/  FFMA R2, R2, UR6, R5 ;  /* 0x0000000602027c23 */ /* 0x020fe20008000005 */
[----:B--2---:R-:W-:-:S04]  /*02f0*/  FMUL R4, R14, 0.5 ;  /* 0x3f0000000e047820 */ /* 0x004fc80000400000 */
[----:B------:R-:W0:Y:S01]  /*0300*/  FCHK P0, R4, R17 ;  /* 0x0000001104007302 */ /* 0x000e220000000000 */
[----:B------:R-:W-:-:S04]  /*0310*/  FFMA R15, R0, R4, RZ ;  /* 0x00000004000f7223 */ /* 0x000fc800000000ff */
[----:B------:R-:W-:-:S04]  /*0320*/  FFMA R12, R15, -R17, R4 ;  /* 0x800000110f0c7223 */ /* 0x000fc80000000004 */
[----:B------:R-:W-:Y:S01]  /*0330*/  FFMA R15, R0, R12, R15 ;  /* 0x0000000c000f7223 */ /* 0x000fe2000000000f */
[----:B---3--:R-:W-:Y:S01]  /*0340*/  FADD R0, R2, R13 ;  /* 0x0000000d02007221 */ /* 0x008fe20000000000 */
[----:B0-----:R-:W-:Y:S06]  /*0350*/  @!P0 BRA `(.L_x_21) ;  /* 0x0000000000148947 */ /* 0x001fec0003800000 */
[----:B------:R-:W0:Y:S01]  /*0360*/  LDCU UR6, c[0x0][0x3a4] ;  /* 0x00007480ff0677ac */ /* 0x000e220008000800 */
[----:B------:R-:W-:Y:S02]  /*0370*/  MOV R14, 0x3a0 ;  /* 0x000003a0000e7802 */ /* 0x000fe40000000f00 */
[----:B0-----:R-:W-:-:S07]  /*0380*/  MOV R5, UR6 ;  /* 0x0000000600057c02 */ /* 0x001fce0008000f00 */
[----:B------:R-:W-:Y:S05]  /*0390*/  CALL.REL.NOINC `($__internal_1_$__cuda_sm3x_div_rn_noftz_f32_slowpath) ;  /* 0x0000000800847944 */ /* 0x000fea0003c00000 */
[----:B------:R-:W-:-:S07]  /*03a0*/  MOV R15, R4 ;  /* 0x00000004000f7202 */ /* 0x000fce0000000f00 */
.L_x_21:
[----:B------:R-:W-:Y:S05]  /*03b0*/  BSYNC.RECONVERGENT B0 ;  /* 0x0000000000007941 */ /* 0x000fea0003800200 */
.L_x_20:
[----:B------:R-:W2:Y:S01]  /*03c0*/  LDG.E R4, desc[UR4][R8.64+0x8] ;  /* 0x0000080408047981 */ /* 0x000ea2000c1e1900 */
[----:B------:R-:W0:Y:S01]  /*03d0*/  LDC R16, c[0x0][0x3a4] ;  /* 0x0000e900ff107b82 */ /* 0x000e220000000800 */
[----:B------:R-:W1:Y:S02]  /*03e0*/  LDCU UR6, c[0x0][0x39c] ;  /* 0x00007380ff0677ac */ /* 0x000e640008000800 */
[----:B------:R-:W3:Y:S04]  /*03f0*/  LDG.E R14, desc[UR4][R10.64+0x4] ;  /* 0x000004040a0e7981 */ /* 0x000ee8000c1e1900 */
[----:B------:R4:W5:Y:S01]  /*0400*/  LDG.E R12, desc[UR4][R6.64+0x8] ;  /* 0x00000804060c7981 */ /* 0x000962000c1e1900 */
[----:B------:R-:W-:Y:S01]  /*0410*/  BSSY.RECONVERGENT B0, `(.L_x_22) ;  /* 0x0000014000007945 */ /* 0x000fe20003800200 */
[----:B-1----:R-:W-:Y:S01]  /*0420*/  FMUL R15, R15, UR6 ;  /* 0x000000060f0f7c20 */ /* 0x002fe20008400000 */
[----:B0-----:R-:W0:Y:S02]  /*0430*/  MUFU.RCP R5, R16 ;  /* 0x0000001000057308 */ /* 0x001e240000001000 */
[----:B0-----:R-:W-:-:S04]  /*0440*/  FFMA R2, R5, -R16, 1 ;  /* 0x3f80000005027423 */ /* 0x001fc80000000810 */
[----:B------:R-:W-:Y:S01]  /*0450*/  FFMA R2, R5, R2, R5 ;  /* 0x0000000205027223 */ /* 0x000fe20000000005 */
[----:B--2---:R-:W-:Y:S01]  /*0460*/  FMUL R5, R4, 0.5 ;  /* 0x3f00000004057820 */ /* 0x004fe20000400000 */
[----:B------:R-:W-:-:S03]  /*0470*/  FMUL R4, R15, UR6 ;  /* 0x000000060f047c20 */ /* 0x000fc60008400000 */
[----:B------:R-:W0:Y:S01]  /*0480*/  FCHK P0, R5, R16 ;  /* 0x0000001005007302 */ /* 0x000e220000000000 */
[----:B------:R-:W-:Y:S01]  /*0490*/  FFMA R13, R2, R5, RZ ;  /* 0x00000005020d7223 */ /* 0x000fe200000000ff */
[----:B------:R-:W-:-:S03]  /*04a0*/  FFMA R3, R3, UR6, R4 ;  /* 0x0000000603037c23 */ /* 0x000fc60008000004 */
[----:B------:R-:W-:-:S04]  /*04b0*/  FFMA R15, R13, -R16, R5 ;  /* 0x800000100d0f7223 */ /* 0x000fc80000000005 */
[----:B------:R-:W-:Y:S01]  /*04c0*/  FFMA R13, R2, R15, R13 ;  /* 0x0000000f020d7223 */ /* 0x000fe2000000000d */
[----:B---3--:R-:W-:Y:S01]  /*04d0*/  FADD R2, R3, R14 ;  /* 0x0000000e03027221 */ /* 0x008fe20000000000 */
[----:B0---4-:R-:W-:Y:S06]  /*04e0*/  @!P0 BRA `(.L_x_23) ;  /* 0x0000000000188947 */ /* 0x011fec0003800000 */
[----:B------:R-:W0:Y:S01]  /*04f0*/  LDCU UR6, c[0x0][0x3a4] ;  /* 0x00007480ff0677ac */ /* 0x000e220008000800 */
[----:B------:R-:W-:Y:S02]  /*0500*/  MOV R4, R5 ;  /* 0x0000000500047202 */ /* 0x000fe40000000f00 */
[----:B------:R-:W-:Y:S02]  /*0510*/  MOV R14, 0x540 ;  /* 0x00000540000e7802 */ /* 0x000fe40000000f00 */
[----:B0-----:R-:W-:-:S07]  /*0520*/  MOV R5, UR6 ;  /* 0x0000000600057c02 */ /* 0x001fce0008000f00 */
[----:B-----5:R-:W-:Y:S05]  /*0530*/  CALL.REL.NOINC `($__internal_1_$__cuda_sm3x_div_rn_noftz_f32_slowpath) ;  /* 0x00000008001c7944 */ /* 0x020fea0003c00000 */
[----:B------:R-:W-:-:S07]  /*0540*/  MOV R13, R4 ;  /* 0x00000004000d7202 */ /* 0x000fce0000000f00 */
.L_x_23:
[----:B------:R-:W-:Y:S05]  /*0550*/  BSYNC.RECONVERGENT B0 ;  /* 0x0000000000007941 */ /* 0x000fea0003800200 */
.L_x_22:
[----:B------:R-:W2:Y:S01]  /*0560*/  LDG.E R4, desc[UR4][R10.64+0x8] ;  /* 0x000008040a047981 */ /* 0x000ea2000c1e1900 */
[----:B------:R-:W0:Y:S01]  /*0570*/  LDC R15, c[0x0][0x3a0] ;  /* 0x0000e800ff0f7b82 */ /* 0x000e220000000800 */
[----:B------:R-:W1:Y:S01]  /*0580*/  LDCU UR6, c[0x0][0x39c] ;  /* 0x00007380ff0677ac */ /* 0x000e620008000800 */
[----:B------:R-:W-:Y:S01]  /*0590*/  BSSY.RECONVERGENT B0, `(.L_x_24) ;  /* 0x0000013000007945 */ /* 0x000fe20003800200 */
[----:B-1----:R-:W-:-:S04]  /*05a0*/  FMUL R13, R13, UR6 ;  /* 0x000000060d0d7c20 */ /* 0x002fc80008400000 */
[----:B------:R-:W-:Y:S01]  /*05b0*/  FMUL R13, R13, UR6 ;  /* 0x000000060d0d7c20 */ /* 0x000fe20008400000 */
[----:B0-----:R-:W0:Y:S08]  /*05c0*/  MUFU.RCP R3, R15 ;  /* 0x0000000f00037308 */ /* 0x001e300000001000 */
[----:B------:R-:W1:Y:S01]  /*05d0*/  FCHK P0, R0, R15 ;  /* 0x0000000f00007302 */ /* 0x000e620000000000 */
[----:B0-----:R-:W-:-:S04]  /*05e0*/  FFMA R14, R3, -R15, 1 ;  /* 0x3f800000030e7423 */ /* 0x001fc8000000080f */
[----:B------:R-:W-:Y:S01]  /*05f0*/  FFMA R5, R3, R14, R3 ;  /* 0x0000000e03057223 */ /* 0x000fe20000000003 */
[----:B-----5:R-:W-:-:S03]  /*0600*/  FFMA R3, R12, UR6, R13 ;  /* 0x000000060c037c23 */ /* 0x020fc6000800000d */
[----:B------:R-:W-:-:S04]  /*0610*/  FFMA R14, R0, R5, RZ ;  /* 0x00000005000e7223 */ /* 0x000fc800000000ff */
[----:B------:R-:W-:-:S04]  /*0620*/  FFMA R12, R14, -R15, R0 ;  /* 0x8000000f0e0c7223 */ /* 0x000fc80000000000 */
[----:B------:R-:W-:Y:S01]  /*0630*/  FFMA R5, R5, R12, R14 ;  /* 0x0000000c05057223 */ /* 0x000fe2000000000e */
[----:B--2---:R-:W-:Y:S01]  /*0640*/  FADD R3, R3, R4 ;  /* 0x0000000403037221 */ /* 0x004fe20000000000 */
[----:B-1----:R-:W-:Y:S06]  /*0650*/  @!P0 BRA `(.L_x_25) ;  /* 0x0000000000188947 */ /* 0x002fec0003800000 */
[----:B------:R-:W0:Y:S01]  /*0660*/  LDCU UR6, c[0x0][0x3a0] ;  /* 0x00007400ff0677ac */ /* 0x000e220008000800 */
[----:B------:R-:W-:Y:S01]  /*0670*/  IMAD.MOV.U32 R4, RZ, RZ, R0 ;  /* 0x000000ffff047224 */ /* 0x000fe200078e0000 */
[----:B------:R-:W-:Y:S02]  /*0680*/  MOV R14, 0x6b0 ;  /* 0x000006b0000e7802 */ /* 0x000fe40000000f00 */
[----:B0-----:R-:W-:-:S07]  /*0690*/  MOV R5, UR6 ;  /* 0x0000000600057c02 */ /* 0x001fce0008000f00 */
[----:B------:R-:W-:Y:S05]  /*06a0*/  CALL.REL.NOINC `($__internal_1_$__cuda_sm3x_div_rn_noftz_f32_slowpath) ;  /* 0x0000000400c07944 */ /* 0x000fea0003c00000 */
[----:B------:R-:W-:-:S07]  /*06b0*/  MOV R5, R4 ;  /* 0x0000000400057202 */ /* 0x000fce0000000f00 */
.L_x_25:
[----:B------:R-:W-:Y:S05]  /*06c0*/  BSYNC.RECONVERGENT B0 ;  /* 0x0000000000007941 */ /* 0x000fea0003800200 */
.L_x_24:
[----:B------:R-:W0:Y:S01]  /*06d0*/  LDC R17, c[0x0][0x3a0] ;  /* 0x0000e800ff117b82 */ /* 0x000e220000000800 */
[----:B------:R-:W1:Y:S01]  /*06e0*/  FRND.FLOOR R5, R5 ;  /* 0x0000000500057307 */ /* 0x000e620000205000 */
[----:B------:R-:W-:Y:S07]  /*06f0*/  BSSY.RECONVERGENT B0, `(.L_x_26) ;  /* 0x0000011000007945 */ /* 0x000fee0003800200 */
[----:B0-----:R-:W0:Y:S01]  /*0700*/  MUFU.RCP R4, R17 ;  /* 0x0000001100047308 */ /* 0x001e220000001000 */
[----:B-1----:R-:W-:-:S05]  /*0710*/  FFMA R13, -R5, R17, R0 ;  /* 0x00000011050d7223 */ /* 0x002fca0000000100 */
[----:B------:R1:W-:Y:S02]  /*0720*/  STG.E desc[UR4][R10.64], R13 ;  /* 0x0000000d0a007986 */ /* 0x0003e4000c101904 */
[----:B------:R-:W2:Y:S01]  /*0730*/  FCHK P0, R2, R17 ;  /* 0x0000001102007302 */ /* 0x000ea20000000000 */
[----:B0-----:R-:W-:-:S04]  /*0740*/  FFMA R15, R4, -R17, 1 ;  /* 0x3f800000040f7423 */ /* 0x001fc80000000811 */
[----:B------:R-:W-:-:S04]  /*0750*/  FFMA R4, R4, R15, R4 ;  /* 0x0000000f04047223 */ /* 0x000fc80000000004 */
[----:B------:R-:W-:-:S04]  /*0760*/  FFMA R15, R2, R4, RZ ;  /* 0x00000004020f7223 */ /* 0x000fc800000000ff */
[----:B------:R-:W-:-:S04]  /*0770*/  FFMA R0, R15, -R17, R2 ;  /* 0x800000110f007223 */ /* 0x000fc80000000002 */
[----:B------:R-:W-:Y:S01]  /*0780*/  FFMA R0, R4, R0, R15 ;  /* 0x0000000004007223 */ /* 0x000fe2000000000f */
[----:B-12---:R-:W-:Y:S06]  /*0790*/  @!P0 BRA `(.L_x_27) ;  /* 0x0000000000188947 */ /* 0x006fec0003800000 */
[----:B------:R-:W0:Y:S01]  /*07a0*/  LDCU UR6, c[0x0][0x3a0] ;  /* 0x00007400ff0677ac */ /* 0x000e220008000800 */
[----:B------:R-:W-:Y:S02]  /*07b0*/  MOV R4, R2 ;  /* 0x0000000200047202 */ /* 0x000fe40000000f00 */
[----:B------:R-:W-:Y:S02]  /*07c0*/  MOV R14, 0x7f0 ;  /* 0x000007f0000e7802 */ /* 0x000fe40000000f00 */
[----:B0-----:R-:W-:-:S07]  /*07d0*/  MOV R5, UR6 ;  /* 0x0000000600057c02 */ /* 0x001fce0008000f00 */
[----:B------:R-:W-:Y:S05]  /*07e0*/  CALL.REL.NOINC `($__internal_1_$__cuda_sm3x_div_rn_noftz_f32_slowpath) ;  /* 0x0000000400707944 */ /* 0x000fea0003c00000 */
[----:B------:R-:W-:-:S07]  /*07f0*/  MOV R0, R4 ;  /* 0x0000000400007202 */ /* 0x000fce0000000f00 */
.L_x_27:
[----:B------:R-:W-:Y:S05]  /*0800*/  BSYNC.RECONVERGENT B0 ;  /* 0x0000000000007941 */ /* 0x000fea0003800200 */
.L_x_26:
        /* <DEDUP_REMOVED lines=15> */
[----:B------:R-:W-:Y:S01]  /*0900*/  MOV R14, 0x930 ;  /* 0x00000930000e7802 */ /* 0x000fe20000000f00 */
[----:B0-----:R-:W-:-:S07]  /*0910*/  IMAD.U32 R5, RZ, RZ, UR6 ;  /* 0x00000006ff057e24 */ /* 0x001fce000f8e00ff */
[----:B------:R-:W-:Y:S05]  /*0920*/  CALL.REL.NOINC `($__internal_1_$__cuda_sm3x_div_rn_noftz_f32_slowpath) ;  /* 0x0000000400207944 */ /* 0x000fea0003c00000 */
[----:B------:R-:W-:-:S07]  /*0930*/  MOV R2, R4 ;  /* 0x0000000400027202 */ /* 0x000fce0000000f00 */
.L_x_29:
[----:B------:R-:W-:Y:S05]  /*0940*/  BSYNC.RECONVERGENT B0 ;  /* 0x0000000000007941 */ /* 0x000fea0003800200 */
.L_x_28:
[----:B------:R-:W0:Y:S01]  /*0950*/  LDC.64 R12, c[0x0][0x3a0] ;  /* 0x0000e800ff0c7b82 */ /* 0x000e220000000a00 */
[----:B------:R-:W0:Y:S02]  /*0960*/  FRND.FLOOR R2, R2 ;  /* 0x0000000200027307 */ /* 0x000e240000205000 */
[----:B0-----:R-:W-:-:S05]  /*0970*/  FFMA R3, -R2, R12, R3 ;  /* 0x0000000c02037223 */ /* 0x001fca0000000103 */
[----:B------:R0:W-:Y:S04]  /*0980*/  STG.E desc[UR4][R10.64+0x8], R3 ;  /* 0x000008030a007986 */ /* 0x0001e8000c101904 */
[----:B------:R-:W2:Y:S01]  /*0990*/  LDG.E R0, desc[UR4][R8.64] ;  /* 0x0000000408007981 */ /* 0x000ea2000c1e1900 */
[----:B------:R-:W1:Y:S01]  /*09a0*/  MUFU.RCP R12, R13 ;  /* 0x0000000d000c7308 */ /* 0x000e620000001000 */
[----:B------:R-:W-:Y:S01]  /*09b0*/  BSSY.RECONVERGENT B0, `(.L_x_30) ;  /* 0x000000e000007945 */ /* 0x000fe20003800200 */
[----:B-1----:R-:W-:Y:S01]  /*09c0*/  FFMA R5, R12, -R13, 1 ;  /* 0x3f8000000c057423 */ /* 0x002fe2000000080d */
[----:B--2---:R-:W-:-:S03]  /*09d0*/  FMUL R4, R0, 0.5 ;  /* 0x3f00000000047820 */ /* 0x004fc60000400000 */
[----:B------:R-:W-:Y:S02]  /*09e0*/  FFMA R0, R12, R5, R12 ;  /* 0x000000050c007223 */ /* 0x000fe4000000000c */
[----:B------:R-:W1:Y:S02]  /*09f0*/  FCHK P0, R4, R13 ;  /* 0x0000000d04007302 */ /* 0x000e640000000000 */
[----:B------:R-:W-:-:S04]  /*0a00*/  FFMA R5, R0, R4, RZ ;  /* 0x0000000400057223 */ /* 0x000fc800000000ff */
[----:B------:R-:W-:-:S04]  /*0a10*/  FFMA R12, R5, -R13, R4 ;  /* 0x8000000d050c7223 */ /* 0x000fc80000000004 */
[----:B------:R-:W-:Y:S01]  /*0a20*/  FFMA R0, R0, R12, R5 ;  /* 0x0000000c00007223 */ /* 0x000fe20000000005 */
[----:B01----:R-:W-:Y:S06]  /*0a30*/  @!P0 BRA `(.L_x_31) ;  /* 0x0000000000148947 */ /* 0x003fec0003800000 */
[----:B------:R-:W0:Y:S01]  /*0a40*/  LDCU UR6, c[0x0][0x3a4] ;  /* 0x00007480ff0677ac */ /* 0x000e220008000800 */
[----:B------:R-:W-:Y:S02]  /*0a50*/  MOV R14, 0xa80 ;  /* 0x00000a80000e7802 */ /* 0x000fe40000000f00 */
[----:B0-----:R-:W-:-:S07]  /*0a60*/  MOV R5, UR6 ;  /* 0x0000000600057c02 */ /* 0x001fce0008000f00 */
[----:B------:R-:W-:Y:S05]  /*0a70*/  CALL.REL.NOINC `($__internal_1_$__cuda_sm3x_div_rn_noftz_f32_slowpath) ;  /* 0x0000000000cc7944 */ /* 0x000fea0003c00000 */
[----:B------:R-:W-:-:S07]  /*0a80*/  MOV R0, R4 ;  /* 0x0000000400007202 */ /* 0x000fce0000000f00 */
.L_x_31:
[----:B------:R-:W-:Y:S05]  /*0a90*/  BSYNC.RECONVERGENT B0 ;  /* 0x0000000000007941 */ /* 0x000fea0003800200 */
.L_x_30:
        /* <DEDUP_REMOVED lines=8> */
[----:B0-----:R-:W-:Y:S01]  /*0b20*/  FFMA R5, R2, -R11, 1 ;  /* 0x3f80000002057423 */ /* 0x001fe2000000080b */
[----:B--2---:R-:W-:-:S03]  /*0b30*/  FMUL R4, R0, 0.5 ;  /* 0x3f00000000047820 */ /* 0x004fc60000400000 */
[----:B------:R-:W-:Y:S02]  /*0b40*/  FFMA R0, R2, R5, R2 ;  /* 0x0000000502007223 */ /* 0x000fe40000000002 */
[----:B------:R-:W0:Y:S02]  /*0b50*/  FCHK P0, R4, R11 ;  /* 0x0000000b04007302 */ /* 0x000e240000000000 */
        /* <DEDUP_REMOVED lines=9> */
.L_x_33:
[----:B------:R-:W-:Y:S05]  /*0bf0*/  BSYNC.RECONVERGENT B0 ;  /* 0x0000000000007941 */ /* 0x000fea0003800200 */
.L_x_32:
        /* <DEDUP_REMOVED lines=21> */
.L_x_35:
[----:B------:R-:W-:Y:S05]  /*0d50*/  BSYNC.RECONVERGENT B0 ;  /* 0x0000000000007941 */ /* 0x000fea0003800200 */
.L_x_34:
[----:B------:R-:W2:Y:S01]  /*0d60*/  LDG.E R3, desc[UR4][R6.64+0x8] ;  /* 0x0000080406037981 */ /* 0x000ea2000c1e1900 */
[----:B------:R-:W2:Y:S02]  /*0d70*/  LDCU UR6, c[0x0][0x39c] ;  /* 0x00007380ff0677ac */ /* 0x000ea40008000800 */
[----:B--2---:R-:W-:-:S05]  /*0d80*/  FFMA R3, R0, UR6, R3 ;  /* 0x0000000600037c23 */ /* 0x004fca0008000003 */
[----:B------:R-:W-:Y:S01]  /*0d90*/  STG.E desc[UR4][R6.64+0x8], R3 ;  /* 0x0000080306007986 */ /* 0x000fe2000c101904 */
[----:B------:R-:W-:Y:S05]  /*0da0*/  EXIT ;  /* 0x000000000000794d */ /* 0x000fea0003800000 */
        .weak           $__internal_1_$__cuda_sm3x_div_rn_noftz_f32_slowpath
        .type           $__internal_1_$__cuda_sm3x_div_rn_noftz_f32_slowpath,@function
        .size           $__internal_1_$__cuda_sm3x_div_rn_noftz_f32_slowpath,(.L_x_151 - $__internal_1_$__cuda_sm3x_div_rn_noftz_f32_slowpath)
$__internal_1_$__cuda_sm3x_div_rn_noftz_f32_slowpath:
[----:B------:R-:W-:Y:S01]  /*0db0*/  SHF.R.U32.HI R13, RZ, 0x17, R5 ;  /* 0x00000017ff0d7819 */ /* 0x000fe20000011605 */
[----:B------:R-:W-:Y:S01]  /*0dc0*/  BSSY.RECONVERGENT B1, `(.L_x_36) ;  /* 0x0000062000017945 */ /* 0x000fe20003800200 */
[----:B------:R-:W-:Y:S02]  /*0dd0*/  SHF.R.U32.HI R15, RZ, 0x17, R4 ;  /* 0x00000017ff0f7819 */ /* 0x000fe40000011604 */
[----:B------:R-:W-:Y:S02]  /*0de0*/  LOP3.LUT R13, R13, 0xff, RZ, 0xc0, !PT ;  /* 0x000000ff0d0d7812 */ /* 0x000fe400078ec0ff */
[----:B------:R-:W-:-:S03]  /*0df0*/  LOP3.LUT R18, R15, 0xff, RZ, 0xc0, !PT ;  /* 0x000000ff0f127812 */ /* 0x000fc600078ec0ff */
[----:B------:R-:W-:Y:S01]  /*0e00*/  VIADD R17, R13, 0xffffffff ;  /* 0xffffffff0d117836 */ /* 0x000fe20000000000 */
[----:B------:R-:W-:-:S04]  /*0e10*/  IADD3 R16, PT, PT, R18, -0x1, RZ ;  /* 0xffffffff12107810 */ /* 0x000fc80007ffe0ff */
[----:B------:R-:W-:-:S04]  /*0e20*/  ISETP.GT.U32.AND P0, PT, R17, 0xfd, PT ;  /* 0x000000fd1100780c */ /* 0x000fc80003f04070 */
[----:B------:R-:W-:-:S13]  /*0e30*/  ISETP.GT.U32.OR P0, PT, R16, 0xfd, P0 ;  /* 0x000000fd1000780c */ /* 0x000fda0000704470 */
[----:B------:R-:W-:Y:S01]  /*0e40*/  @!P0 MOV R15, RZ ;  /* 0x000000ff000f8202 */ /* 0x000fe20000000f00 */
[----:B------:R-:W-:Y:S06]  /*0e50*/  @!P0 BRA `(.L_x_37) ;  /* 0x00000000005c8947 */ /* 0x000fec0003800000 */
[----:B------:R-:W-:Y:S02]  /*0e60*/  FSETP.GTU.FTZ.AND P0, PT, |R4|, +INF , PT ;  /* 0x7f8000000400780b */ /* 0x000fe40003f1c200 */
[----:B------:R-:W-:-:S04]  /*0e70*/  FSETP.GTU.FTZ.AND P1, PT, |R5|, +INF , PT ;  /* 0x7f8000000500780b */ /* 0x000fc80003f3c200 */
[----:B------:R-:W-:-:S13]  /*0e80*/  PLOP3.LUT P0, PT, P0, P1, PT, 0xf8, 0x8f ;  /* 0x00000000008f781c */ /* 0x000fda0000703f70 */
[----:B------:R-:W-:Y:S05]  /*0e90*/  @P0 BRA `(.L_x_38) ;  /* 0x00000004004c0947 */ /* 0x000fea0003800000 */
[----:B------:R-:W-:-:S13]  /*0ea0*/  LOP3.LUT P0, RZ, R5, 0x7fffffff, R4, 0xc8, !PT ;  /* 0x7fffffff05ff7812 */ /* 0x000fda000780c804 */
[----:B------:R-:W-:Y:S05]  /*0eb0*/  @!P0 BRA `(.L_x_39) ;  /* 0x00000004003c8947 */ /* 0x000fea0003800000 */
[C---:B------:R-:W-:Y:S02]  /*0ec0*/  FSETP.NEU.FTZ.AND P2, PT, |R4|.reuse, +INF , PT ;  /* 0x7f8000000400780b */ /* 0x040fe40003f5d200 */
        /* <DEDUP_REMOVED lines=11> */
[----:B------:R-:W-:Y:S01]  /*0f80*/  @P0 MOV R15, RZ ;  /* 0x000000ff000f0202 */ /* 0x000fe20000000f00 */
[----:B------:R-:W-:Y:S01]  /*0f90*/  @!P0 FFMA R4, R4, 1.84467440737095516160e+19, RZ ;  /* 0x5f80000004048823 */ /* 0x000fe200000000ff */
[----:B------:R-:W-:Y:S01]  /*0fa0*/  @!P0 MOV R15, 0xffffffc0 ;  /* 0xffffffc0000f8802 */ /* 0x000fe20000000f00 */
[----:B------:R-:W-:-:S03]  /*0fb0*/  @!P1 FFMA R5, R5, 1.84467440737095516160e+19, RZ ;  /* 0x5f80000005059823 */ /* 0x000fc600000000ff */
[----:B------:R-:W-:-:S07]  /*0fc0*/  @!P1 IADD3 R15, PT, PT, R15, 0x40, RZ ;  /* 0x000000400f0f9810 */ /* 0x000fce0007ffe0ff */
.L_x_37:
[----:B------:R-:W-:Y:S01]  /*0fd0*/  LEA R16, R13, 0xc0800000, 0x17 ;  /* 0xc08000000d107811 */ /* 0x000fe200078eb8ff */
[----:B------:R-:W-:Y:S01]  /*0fe0*/  BSSY.RECONVERGENT B2, `(.L_x_42) ;  /* 0x0000036000027945 */ /* 0x000fe20003800200 */
[----:B------:R-:W-:Y:S02]  /*0ff0*/  IADD3 R18, PT, PT, R18, -0x7f, RZ ;  /* 0xffffff8112127810 */ /* 0x000fe40007ffe0ff */
[----:B------:R-:W-:-:S03]  /*1000*/  IADD3 R19, PT, PT, -R16, R5, RZ ;  /* 0x0000000510137210 */ /* 0x000fc60007ffe1ff */
[C---:B------:R-:W-:Y:S01]  /*1010*/  IMAD R4, R18.reuse, -0x800000, R4 ;  /* 0xff80000012047824 */ /* 0x040fe200078e0204 */
[----:B------:R-:W0:Y:S01]  /*1020*/  MUFU.RCP R5, R19 ;  /* 0x0000001300057308 */ /* 0x000e220000001000 */
[----:B------:R-:W-:Y:S01]  /*1030*/  FADD.FTZ R17, -R19, -RZ ;  /* 0x800000ff13117221 */ /* 0x000fe20000010100 */
[----:B------:R-:W-:-:S05]  /*1040*/  IADD3 R18, PT, PT, R18, 0x7f, -R13 ;  /* 0x0000007f12127810 */ /* 0x000fca0007ffe80d */
[----:B------:R-:W-:Y:S02]  /*1050*/  IMAD.IADD R18, R18, 0x1, R15 ;  /* 0x0000000112127824 */ /* 0x000fe400078e020f */
        /* <DEDUP_REMOVED lines=8> */
[----:B------:R-:W-:-:S04]  /*10e0*/  LOP3.LUT R13, R13, 0xff, RZ, 0xc0, !PT ;  /* 0x000000ff0d0d7812 */ /* 0x000fc800078ec0ff */
[----:B------:R-:W-:-:S04]  /*10f0*/  IADD3 R19, PT, PT, R13, R18, RZ ;  /* 0x000000120d137210 */ /* 0x000fc80007ffe0ff */
[----:B------:R-:W-:-:S04]  /*1100*/  IADD3 R13, PT, PT, R19, -0x1, RZ ;  /* 0xffffffff130d7810 */ /* 0x000fc80007ffe0ff */
        /* <DEDUP_REMOVED lines=9> */
[-CC-:B------:R-:W-:Y:S01]  /*11a0*/  FFMA.RZ R13, R5, R17.reuse, R16.reuse ;  /* 0x00000011050d7223 */ /* 0x180fe2000000c010 */
[C---:B------:R-:W-:Y:S02]  /*11b0*/  IADD3 R18, PT, PT, R19.reuse, 0x20, RZ ;  /* 0x0000002013127810 */ /* 0x040fe40007ffe0ff */
[----:B------:R-:W-:Y:S02]  /*11c0*/  ISETP.NE.AND P2, PT, R19, RZ, PT ;  /* 0x000000ff1300720c */ /* 0x000fe40003f45270 */
[----:B------:R-:W-:Y:S01]  /*11d0*/  LOP3.LUT R15, R13, 0x7fffff, RZ, 0xc0, !PT ;  /* 0x007fffff0d0f7812 */ /* 0x000fe200078ec0ff */
[CCC-:B------:R-:W-:Y:S01]  /*11e0*/  FFMA.RP R13, R5.reuse, R17.reuse, R16.reuse ;  /* 0x00000011050d7223 */ /* 0x1c0fe20000008010 */
[----:B------:R-:W-:Y:S01]  /*11f0*/  FFMA.RM R16, R5, R17, R16 ;  /* 0x0000001105107223 */ /* 0x000fe20000004010 */
[----:B------:R-:W-:Y:S02]  /*1200*/  ISETP.NE.AND P1, PT, R19, RZ, PT ;  /* 0x000000ff1300720c */ /* 0x000fe40003f25270 */
[----:B------:R-:W-:-:S02]  /*1210*/  LOP3.LUT R15, R15, 0x800000, RZ, 0xfc, !PT ;  /* 0x008000000f0f7812 */ /* 0x000fc400078efcff */
[----:B------:R-:W-:Y:S02]  /*1220*/  IADD3 R5, PT, PT, -R19, RZ, RZ ;  /* 0x000000ff13057210 */ /* 0x000fe40007ffe1ff */
[----:B------:R-:W-:Y:S02]  /*1230*/  SHF.L.U32 R18, R15, R18, RZ ;  /* 0x000000120f127219 */ /* 0x000fe400000006ff */
[----:B------:R-:W-:Y:S02]  /*1240*/  FSETP.NEU.FTZ.AND P0, PT, R13, R16, PT ;  /* 0x000000100d00720b */ /* 0x000fe40003f1d000 */
[----:B------:R-:W-:Y:S02]  /*1250*/  SEL R16, R5, RZ, P2 ;  /* 0x000000ff05107207 */ /* 0x000fe40001000000 */
[----:B------:R-:W-:Y:S02]  /*1260*/  ISETP.NE.AND P1, PT, R18, RZ, P1 ;  /* 0x000000ff1200720c */ /* 0x000fe40000f25270 */
[----:B------:R-:W-:-:S02]  /*1270*/  SHF.R.U32.HI R16, RZ, R16, R15 ;  /* 0x00000010ff107219 */ /* 0x000fc4000001160f */
[----:B------:R-:W-:Y:S02]  /*1280*/  PLOP3.LUT P0, PT, P0, P1, PT, 0xf8, 0x8f ;  /* 0x00000000008f781c */ /* 0x000fe40000703f70 */
[----:B------:R-:W-:Y:S02]  /*1290*/  SHF.R.U32.HI R18, RZ, 0x1, R16 ;  /* 0x00000001ff127819 */ /* 0x000fe40000011610 */
[----:B------:R-:W-:-:S04]  /*12a0*/  SEL R5, RZ, 0x1, !P0 ;  /* 0x00000001ff057807 */ /* 0x000fc80004000000 */
[----:B------:R-:W-:-:S04]  /*12b0*/  LOP3.LUT R5, R5, 0x1, R18, 0xf8, !PT ;  /* 0x0000000105057812 */ /* 0x000fc800078ef812 */
[----:B------:R-:W-:-:S04]  /*12c0*/  LOP3.LUT R5, R5, R16, RZ, 0xc0, !PT ;  /* 0x0000001005057212 */ /* 0x000fc800078ec0ff */
[----:B------:R-:W-:-:S04]  /*12d0*/  IADD3 R5, PT, PT, R18, R5, RZ ;  /* 0x0000000512057210 */ /* 0x000fc80007ffe0ff */
[----:B------:R-:W-:Y:S01]  /*12e0*/  LOP3.LUT R4, R5, R4, RZ, 0xfc, !PT ;  /* 0x0000000405047212 */ /* 0x000fe200078efcff */
[----:B------:R-:W-:Y:S06]  /*12f0*/  BRA `(.L_x_45) ;  /* 0x0000000000107947 */ /* 0x000fec0003800000 */
.L_x_44:
[----:B------:R-:W-:-:S04]  /*1300*/  LOP3.LUT R4, R4, 0x80000000, RZ, 0xc0, !PT ;  /* 0x8000000004047812 */ /* 0x000fc800078ec0ff */
[----:B------:R-:W-:Y:S01]  /*1310*/  LOP3.LUT R4, R4, 0x7f800000, RZ, 0xfc, !PT ;  /* 0x7f80000004047812 */ /* 0x000fe200078efcff */
[----:B------:R-:W-:Y:S06]  /*1320*/  BRA `(.L_x_45) ;  /* 0x0000000000047947 */ /* 0x000fec0003800000 */
.L_x_43:
[----:B------:R-:W-:-:S07]  /*1330*/  LEA R4, R18, R4, 0x17 ;  /* 0x0000000412047211 */ /* 0x000fce00078eb8ff */
.L_x_45:
[----:B------:R-:W-:Y:S05]  /*1340*/  BSYNC.RECONVERGENT B2 ;  /* 0x0000000000027941 */ /* 0x000fea0003800200 */
.L_x_42:
[----:B------:R-:W-:Y:S05]  /*1350*/  BRA `(.L_x_46) ;  /* 0x0000000000207947 */ /* 0x000fea0003800000 */
.L_x_41:
[----:B------:R-:W-:-:S04]  /*1360*/  LOP3.LUT R4, R5, 0x80000000, R4, 0x48, !PT ;  /* 0x8000000005047812 */ /* 0x000fc800078e4804 */
[----:B------:R-:W-:Y:S01]  /*1370*/  LOP3.LUT R4, R4, 0x7f800000, RZ, 0xfc, !PT ;  /* 0x7f80000004047812 */ /* 0x000fe200078efcff */
[----:B------:R-:W-:Y:S06]  /*1380*/  BRA `(.L_x_46) ;  /* 0x0000000000147947 */ /* 0x000fec0003800000 */
.L_x_40:
[----:B------:R-:W-:Y:S01]  /*1390*/  LOP3.LUT R4, R5, 0x80000000, R4, 0x48, !PT ;  /* 0x8000000005047812 */ /* 0x000fe200078e4804 */
[----:B------:R-:W-:Y:S06]  /*13a0*/  BRA `(.L_x_46) ;  /* 0x00000000000c7947 */ /* 0x000fec0003800000 */
.L_x_39:
[----:B------:R-:W0:Y:S01]  /*13b0*/  MUFU.RSQ R4, -QNAN ;  /* 0xffc0000000047908 */ /* 0x000e220000001400 */
[----:B------:R-:W-:Y:S05]  /*13c0*/  BRA `(.L_x_46) ;  /* 0x0000000000047947 */ /* 0x000fea0003800000 */
.L_x_38:
[----:B------:R-:W-:-:S07]  /*13d0*/  FADD.FTZ R4, R4, R5 ;  /* 0x0000000504047221 */ /* 0x000fce0000010000 */
.L_x_46:
[----:B------:R-:W-:Y:S05]  /*13e0*/  BSYNC.RECONVERGENT B1 ;  /* 0x0000000000017941 */ /* 0x000fea0003800200 */
.L_x_36:
[----:B------:R-:W-:-:S04]  /*13f0*/  HFMA2 R15, -RZ, RZ, 0, 0 ;  /* 0x00000000ff0f7431 */ /* 0x000fc800000001ff */
[----:B0-----:R-:W-:Y:S05]  /*1400*/  RET.REL.NODEC R14 `(_Z19integrate_positionsP4Vec3S0_S0_ifff) ;  /* 0xffffffe80efc7950 */ /* 0x001fea0003c3ffff */
.L_x_47:
        /* <DEDUP_REMOVED lines=15> */
.L_x_151:


//--------------------- .text._Z16calculate_forcesP4Vec3S0_if --------------------------
	.section	.text._Z16calculate_forcesP4Vec3S0_if,"ax",@progbits
	.align	128
        .global         _Z16calculate_forcesP4Vec3S0_if
        .type           _Z16calculate_forcesP4Vec3S0_if,@function
        .size           _Z16calculate_forcesP4Vec3S0_if,(.L_x_153 - _Z16calculate_forcesP4Vec3S0_if)
        .other          _Z16calculate_forcesP4Vec3S0_if,@"STO_CUDA_ENTRY STV_DEFAULT"
_Z16calculate_forcesP4Vec3S0_if:
.text._Z16calculate_forcesP4Vec3S0_if:
        /* <DEDUP_REMOVED lines=9> */
[----:B------:R-:W1:Y:S01]  /*0090*/  LDCU.64 UR6, c[0x0][0x358] ;  /* 0x00006b00ff0677ac */ /* 0x000e620008000a00 */
[----:B------:R-:W2:Y:S01]  /*00a0*/  LDCU UR9, c[0x0][0x394] ;  /* 0x00007280ff0977ac */ /* 0x000ea20008000800 */
[----:B0-----:R-:W-:-:S05]  /*00b0*/  IMAD.WIDE R2, R17, 0xc, R2 ;  /* 0x0000000c11027825 */ /* 0x001fca00078e0202 */
[----:B-1----:R0:W5:Y:S04]  /*00c0*/  LDG.E R16, desc[UR6][R2.64] ;  /* 0x0000000602107981 */ /* 0x002168000c1e1900 */
[----:B------:R0:W5:Y:S04]  /*00d0*/  LDG.E R13, desc[UR6][R2.64+0x4] ;  /* 0x00000406020d7981 */ /* 0x000168000c1e1900 */
[----:B------:R0:W5:Y:S01]  /*00e0*/  LDG.E R12, desc[UR6][R2.64+0x8] ;  /* 0x00000806020c7981 */ /* 0x000162000c1e1900 */
[----:B------:R-:W1:Y:S01]  /*00f0*/  LDC R0, c[0x0][0x394] ;  /* 0x0000e500ff007b82 */ /* 0x000e620000000800 */
[----:B------:R-:W-:Y:S01]  /*0100*/  ISETP.GE.AND P0, PT, R17, 0x1, PT ;  /* 0x000000011100780c */ /* 0x000fe20003f06270 */
[----:B------:R-:W-:Y:S01]  /*0110*/  BSSY.RECONVERGENT B2, `(.L_x_48) ;  /* 0x0000158000027945 */ /* 0x000fe20003800200 */
[----:B------:R-:W-:-:S02]  /*0120*/  CS2R R10, SRZ ;  /* 0x00000000000a7805 */ /* 0x000fc4000001ff00 */
[----:B------:R-:W-:-:S09]  /*0130*/  CS2R R8, SRZ ;  /* 0x0000000000087805 */ /* 0x000fd2000001ff00 */
[----:B0-2---:R-:W-:Y:S05]  /*0140*/  @!P0 BRA `(.L_x_49) ;  /* 0x0000001400508947 */ /* 0x005fea0003800000 */
[----:B------:R-:W-:Y:S01]  /*0150*/  VIMNMX R10, PT, PT, R17, UR8, PT ;  /* 0x00000008110a7c48 */ /* 0x000fe2000bfe0100 */
[----:B------:R-:W-:Y:S01]  /*0160*/  BSSY.RECONVERGENT B1, `(.L_x_50) ;  /* 0x00000e4000017945 */ /* 0x000fe20003800200 */
[----:B------:R-:W-:Y:S01]  /*0170*/  HFMA2 R11, -RZ, RZ, 0, 0 ;  /* 0x00000000ff0b7431 */ /* 0x000fe200000001ff */
[----:B------:R-:W-:Y:S02]  /*0180*/  CS2R R8, SRZ ;  /* 0x0000000000087805 */ /* 0x000fe4000001ff00 */
[C---:B------:R-:W-:Y:S02]  /*0190*/  ISETP.GE.AND P0, PT, R10.reuse, 0x2, PT ;  /* 0x000000020a00780c */ /* 0x040fe40003f06270 */
[----:B------:R-:W-:Y:S02]  /*01a0*/  CS2R R6, SRZ ;  /* 0x0000000000067805 */ /* 0x000fe4000001ff00 */
[----:B------:R-:W-:-:S09]  /*01b0*/  VIMNMX R10, PT, PT, R10, 0x1, !PT ;  /* 0x000000010a0a7848 */ /* 0x000fd20007fe0100 */
[----:B------:R-:W-:Y:S05]  /*01c0*/  @!P0 BRA `(.L_x_51) ;  /* 0x0000000c00748947 */ /* 0x000fea0003800000 */
[----:B------:R-:W0:Y:S01]  /*01d0*/  LDCU.64 UR4, c[0x0][0x380] ;  /* 0x00007000ff0477ac */ /* 0x000e220008000a00 */
[----:B------:R-:W2:Y:S01]  /*01e0*/  LDC R7, c[0x0][0x394] ;  /* 0x0000e500ff077b82 */ /* 0x000ea20000000800 */
[----:B------:R-:W-:Y:S01]  /*01f0*/  LOP3.LUT R6, R10, 0x7ffffffe, RZ, 0xc0, !PT ;  /* 0x7ffffffe0a067812 */ /* 0x000fe200078ec0ff */
[----:B------:R-:W-:Y:S01]  /*0200*/  BSSY.RECONVERGENT B0, `(.L_x_52) ;  /* 0x00000d8000007945 */ /* 0x000fe20003800200 */
[----:B------:R-:W-:Y:S02]  /*0210*/  MOV R8, RZ ;  /* 0x000000ff00087202 */ /* 0x000fe40000000f00 */
[----:B------:R-:W-:Y:S01]  /*0220*/  IADD3 R5, PT, PT, -R6, RZ, RZ ;  /* 0x000000ff06057210 */ /* 0x000fe20007ffe1ff */
[----:B0-----:R-:W-:-:S04]  /*0230*/  UIADD3 UR4, UP0, UPT, UR4, 0xc, URZ ;  /* 0x0000000c04047890 */ /* 0x001fc8000ff1e0ff */
[----:B------:R-:W-:Y:S02]  /*0240*/  UIADD3.X UR5, UPT, UPT, URZ, UR5, URZ, UP0, !UPT ;  /* 0x00000005ff057290 */ /* 0x000fe400087fe4ff */
[----:B------:R-:W-:-:S04]  /*0250*/  MOV R14, UR4 ;  /* 0x00000004000e7c02 */ /* 0x000fc80008000f00 */
[----:B------:R-:W-:-:S07]  /*0260*/  MOV R15, UR5 ;  /* 0x00000005000f7c02 */ /* 0x000fce0008000f00 */
.L_x_75:
[----:B------:R-:W3:Y:S04]  /*0270*/  LDG.E R3, desc[UR6][R14.64+-0xc] ;  /* 0xfffff4060e037981 */ /* 0x000ee8000c1e1900 */
[----:B------:R-:W4:Y:S04]  /*0280*/  LDG.E R4, desc[UR6][R14.64+-0x8] ;  /* 0xfffff8060e047981 */ /* 0x000f28000c1e1900 */
[----:B------:R-:W4:Y:S01]  /*0290*/  LDG.E R19, desc[UR6][R14.64+-0x4] ;  /* 0xfffffc060e137981 */ /* 0x000f22000c1e1900 */
[----:B--2---:R-:W0:Y:S01]  /*02a0*/  MUFU.RCP R2, R7 ;  /* 0x0000000700027308 */ /* 0x004e220000001000 */
[----:B------:R-:W-:Y:S01]  /*02b0*/  IADD3 R5, PT, PT, R5, 0x2, RZ ;  /* 0x0000000205057810 */ /* 0x000fe20007ffe0ff */
[----:B------:R-:W-:Y:S03]  /*02c0*/  BSSY.RECONVERGENT B5, `(.L_x_53) ;  /* 0x000000f000057945 */ /* 0x000fe60003800200 */
[----:B------:R-:W-:Y:S01]  /*02d0*/  ISETP.NE.AND P2, PT, R5, RZ, PT ;  /* 0x000000ff0500720c */ /* 0x000fe20003f45270 */
[----:B0-----:R-:W-:-:S04]  /*02e0*/  FFMA R21, R2, -R7, 1 ;  /* 0x3f80000002157423 */ /* 0x001fc80000000807 */
[----:B------:R-:W-:Y:S01]  /*02f0*/  FFMA R21, R2, R21, R2 ;  /* 0x0000001502157223 */ /* 0x000fe20000000002 */
[----:B---3-5:R-:W-:-:S04]  /*0300*/  FADD R26, R16, -R3 ;  /* 0x80000003101a7221 */ /* 0x028fc80000000000 */
[----:B------:R-:W0:Y:S01]  /*0310*/  FCHK P0, R26, R7 ;  /* 0x000000071a007302 */ /* 0x000e220000000000 */
[----:B------:R-:W-:Y:S01]  /*0320*/  FFMA R2, R26, R21, RZ ;  /* 0x000000151a027223 */ /* 0x000fe200000000ff */
[----:B----4-:R-:W-:-:S03]  /*0330*/  FADD R4, R13, -R4 ;  /* 0x800000040d047221 */ /* 0x010fc60000000000 */
[----:B------:R-:W-:-:S04]  /*0340*/  FFMA R3, R2, -R7, R26 ;  /* 0x8000000702037223 */ /* 0x000fc8000000001a */
[----:B------:R-:W-:Y:S01]  /*0350*/  FFMA R2, R21, R3, R2 ;  /* 0x0000000315027223 */ /* 0x000fe20000000002 */
[----:B------:R-:W-:Y:S01]  /*0360*/  FADD R3, R12, -R19 ;  /* 0x800000130c037221 */ /* 0x000fe20000000000 */
[----:B0-----:R-:W-:Y:S06]  /*0370*/  @!P0 BRA `(.L_x_54) ;  /* 0x00000000000c8947 */ /* 0x001fec0003800000 */
[----:B------:R-:W-:Y:S02]  /*0380*/  MOV R25, R26 ;  /* 0x0000001a00197202 */ /* 0x000fe40000000f00 */
[----:B------:R-:W-:-:S07]  /*0390*/  MOV R18, 0x3b0 ;  /* 0x000003b000127802 */ /* 0x000fce0000000f00 */
[----:B-1----:R-:W-:Y:S05]  /*03a0*/  CALL.REL.NOINC `($__internal_3_$__cuda_sm3x_div_rn_noftz_f32_slowpath) ;  /* 0x0000003000b47944 */ /* 0x002fea0003c00000 */
.L_x_54:
[----:B------:R-:W-:Y:S05]  /*03b0*/  BSYNC.RECONVERGENT B5 ;  /* 0x0000000000057941 */ /* 0x000fea0003800200 */
.L_x_53:
[----:B------:R-:W-:Y:S01]  /*03c0*/  HFMA2 R19, -RZ, RZ, 1.75, 0 ;  /* 0x3f000000ff137431 */ /* 0x000fe200000001ff */
[----:B------:R-:W0:Y:S01]  /*03d0*/  MUFU.RCP R18, R7 ;  /* 0x0000000700127308 */ /* 0x000e220000001000 */
[----:B------:R-:W-:Y:S07]  /*03e0*/  BSSY.RECONVERGENT B5, `(.L_x_55) ;  /* 0x000000f000057945 */ /* 0x000fee0003800200 */
[----:B------:R-:W-:Y:S01]  /*03f0*/  FCHK P0, R4, R7 ;  /* 0x0000000704007302 */ /* 0x000fe20000000000 */
[----:B------:R-:W-:-:S05]  /*0400*/  LOP3.LUT R19, R19, 0x80000000, R2, 0xb8, !PT ;  /* 0x8000000013137812 */ /* 0x000fca00078eb802 */
[----:B------:R-:W-:Y:S01]  /*0410*/  FADD.RZ R19, R19, R2 ;  /* 0x0000000213137221 */ /* 0x000fe2000000c000 */
[----:B0-----:R-:W-:-:S05]  /*0420*/  FFMA R21, R18, -R7, 1 ;  /* 0x3f80000012157423 */ /* 0x001fca0000000807 */
[----:B------:R-:W0:Y:S01]  /*0430*/  FRND.TRUNC R19, R19 ;  /* 0x0000001300137307 */ /* 0x000e22000020d000 */
[----:B------:R-:W-:-:S04]  /*0440*/  FFMA R18, R18, R21, R18 ;  /* 0x0000001512127223 */ /* 0x000fc80000000012 */
[----:B------:R-:W-:-:S04]  /*0450*/  FFMA R21, R4, R18, RZ ;  /* 0x0000001204157223 */ /* 0x000fc800000000ff */
[----:B------:R-:W-:-:S04]  /*0460*/  FFMA R2, R21, -R7, R4 ;  /* 0x8000000715027223 */ /* 0x000fc80000000004 */
[----:B------:R-:W-:Y:S01]  /*0470*/  FFMA R2, R18, R2, R21 ;  /* 0x0000000212027223 */ /* 0x000fe20000000015 */
[----:B0-----:R-:W-:Y:S01]  /*0480*/  FFMA R26, -R19, R7, R26 ;  /* 0x00000007131a7223 */ /* 0x001fe2000000011a */
[----:B------:R-:W-:Y:S06]  /*0490*/  @!P0 BRA `(.L_x_56) ;  /* 0x00000000000c8947 */ /* 0x000fec0003800000 */
[----:B------:R-:W-:Y:S02]  /*04a0*/  MOV R25, R4 ;  /* 0x0000000400197202 */ /* 0x000fe40000000f00 */
[----:B------:R-:W-:-:S07]  /*04b0*/  MOV R18, 0x4d0 ;  /* 0x000004d000127802 */ /* 0x000fce0000000f00 */
[----:B-1----:R-:W-:Y:S05]  /*04c0*/  CALL.REL.NOINC `($__internal_3_$__cuda_sm3x_div_rn_noftz_f32_slowpath) ;  /* 0x00000030006c7944 */ /* 0x002fea0003c00000 */
.L_x_56:
[----:B------:R-:W-:Y:S05]  /*04d0*/  BSYNC.RECONVERGENT B5 ;  /* 0x0000000000057941 */ /* 0x000fea0003800200 */
.L_x_55:
[----:B------:R-:W0:Y:S01]  /*04e0*/  MUFU.RCP R18, R7 ;  /* 0x0000000700127308 */ /* 0x000e220000001000 */
[----:B------:R-:W-:Y:S01]  /*04f0*/  MOV R19, 0x3f000000 ;  /* 0x3f00000000137802 */ /* 0x000fe20000000f00 */
[----:B------:R-:W-:Y:S03]  /*0500*/  BSSY.RECONVERGENT B5, `(.L_x_57) ;  /* 0x000000f000057945 */ /* 0x000fe60003800200 */
[----:B------:R-:W-:-:S03]  /*0510*/  LOP3.LUT R19, R19, 0x80000000, R2, 0xb8, !PT ;  /* 0x8000000013137812 */ /* 0x000fc600078eb802 */
[----:B------:R-:W-:Y:S02]  /*0520*/  FCHK P0, R3, R7 ;  /* 0x0000000703007302 */ /* 0x000fe40000000000 */
[----:B------:R-:W-:-:S06]  /*0530*/  FADD.RZ R19, R19, R2 ;  /* 0x0000000213137221 */ /* 0x000fcc000000c000 */
[----:B------:R-:W2:Y:S01]  /*0540*/  FRND.TRUNC R19, R19 ;  /* 0x0000001300137307 */ /* 0x000ea2000020d000 */
[----:B0-----:R-:W-:-:S04]  /*0550*/  FFMA R21, R18, -R7, 1 ;  /* 0x3f80000012157423 */ /* 0x001fc80000000807 */
[----:B------:R-:W-:-:S04]  /*0560*/  FFMA R23, R18, R21, R18 ;  /* 0x0000001512177223 */ /* 0x000fc80000000012 */
[----:B------:R-:W-:-:S04]  /*0570*/  FFMA R2, R3, R23, RZ ;  /* 0x0000001703027223 */ /* 0x000fc800000000ff */
[-C--:B------:R-:W-:Y:S01]  /*0580*/  FFMA R21, R2, -R7.reuse, R3 ;  /* 0x8000000702157223 */ /* 0x080fe20000000003 */
[----:B--2---:R-:W-:-:S03]  /*0590*/  FFMA R4, -R19, R7, R4 ;  /* 0x0000000713047223 */ /* 0x004fc60000000104 */
[----:B------:R-:W-:Y:S01]  /*05a0*/  FFMA R2, R23, R21, R2 ;  /* 0x0000001517027223 */ /* 0x000fe20000000002 */
[----:B------:R-:W-:Y:S06]  /*05b0*/  @!P0 BRA `(.L_x_58) ;  /* 0x00000000000c8947 */ /* 0x000fec0003800000 */
[----:B------:R-:W-:Y:S02]  /*05c0*/  MOV R25, R3 ;  /* 0x0000000300197202 */ /* 0x000fe40000000f00 */
[----:B------:R-:W-:-:S07]  /*05d0*/  MOV R18, 0x5f0 ;  /* 0x000005f000127802 */ /* 0x000fce0000000f00 */
[----:B-1----:R-:W-:Y:S05]  /*05e0*/  CALL.REL.NOINC `($__internal_3_$__cuda_sm3x_div_rn_noftz_f32_slowpath) ;  /* 0x0000003000247944 */ /* 0x002fea0003c00000 */
.L_x_58:
[----:B------:R-:W-:Y:S05]  /*05f0*/  BSYNC.RECONVERGENT B5 ;  /* 0x0000000000057941 */ /* 0x000fea0003800200 */
.L_x_57:
[----:B------:R-:W-:Y:S02]  /*0600*/  HFMA2 R19, -RZ, RZ, 1.75, 0 ;  /* 0x3f000000ff137431 */ /* 0x000fe400000001ff */
[----:B------:R-:W-:Y:S01]  /*0610*/  FMUL R21, R4, R4 ;  /* 0x0000000404157220 */ /* 0x000fe20000400000 */
[----:B------:R-:W-:Y:S03]  /*0620*/  BSSY.RECONVERGENT B4, `(.L_x_59) ;  /* 0x000002c000047945 */ /* 0x000fe60003800200 */
[----:B------:R-:W-:Y:S01]  /*0630*/  FFMA R18, R26, R26, R21 ;  /* 0x0000001a1a127223 */ /* 0x000fe20000000015 */
[----:B------:R-:W-:-:S05]  /*0640*/  LOP3.LUT R19, R19, 0x80000000, R2, 0xb8, !PT ;  /* 0x8000000013137812 */ /* 0x000fca00078eb802 */
[----:B------:R-:W-:-:S04]  /*0650*/  FADD.RZ R19, R19, R2 ;  /* 0x0000000213137221 */ /* 0x000fc8000000c000 */
[----:B------:R-:W0:Y:S02]  /*0660*/  FRND.TRUNC R2, R19 ;  /* 0x0000001300027307 */ /* 0x000e24000020d000 */
[----:B0-----:R-:W-:-:S04]  /*0670*/  FFMA R3, -R2, UR9, R3 ;  /* 0x0000000902037c23 */ /* 0x001fc80008000103 */
[----:B------:R-:W-:-:S05]  /*0680*/  FFMA R21, R3, R3, R18 ;  /* 0x0000000303157223 */ /* 0x000fca0000000012 */
[----:B------:R-:W-:-:S04]  /*0690*/  FSETP.GT.AND P0, PT, R21, RZ, PT ;  /* 0x000000ff1500720b */ /* 0x000fc80003f04000 */
[----:B------:R-:W-:-:S13]  /*06a0*/  FSETP.GEU.OR P0, PT, R21, 6.25, !P0 ;  /* 0x40c800001500780b */ /* 0x000fda000470e400 */
[----:B------:R-:W-:Y:S05]  /*06b0*/  @P0 BRA `(.L_x_60) ;  /* 0x0000000000880947 */ /* 0x000fea0003800000 */
[----:B------:R-:W-:Y:S01]  /*06c0*/  IADD3 R2, PT, PT, R21, 0x1800000, RZ ;  /* 0x0180000015027810 */ /* 0x000fe20007ffe0ff */
[----:B------:R-:W-:Y:S03]  /*06d0*/  BSSY.RECONVERGENT B5, `(.L_x_61) ;  /* 0x000000c000057945 */ /* 0x000fe60003800200 */
[----:B------:R-:W-:-:S04]  /*06e0*/  LOP3.LUT R2, R2, 0x7f800000, RZ, 0xc0, !PT ;  /* 0x7f80000002027812 */ /* 0x000fc800078ec0ff */
[----:B------:R-:W-:-:S13]  /*06f0*/  ISETP.GT.U32.AND P0, PT, R2, 0x1ffffff, PT ;  /* 0x01ffffff0200780c */ /* 0x000fda0003f04070 */
[----:B------:R-:W-:Y:S05]  /*0700*/  @P0 BRA `(.L_x_62) ;  /* 0x0000000000100947 */ /* 0x000fea0003800000 */
[----:B------:R-:W-:-:S07]  /*0710*/  MOV R20, 0x730 ;  /* 0x0000073000147802 */ /* 0x000fce0000000f00 */
[----:B-1----:R-:W-:Y:S05]  /*0720*/  CALL.REL.NOINC `($__internal_2_$__cuda_sm20_rcp_rn_f32_slowpath) ;  /* 0x0000002c00047944 */ /* 0x002fea0003c00000 */
[----:B------:R-:W-:Y:S01]  /*0730*/  MOV R2, R18 ;  /* 0x0000001200027202 */ /* 0x000fe20000000f00 */
[----:B------:R-:W-:Y:S06]  /*0740*/  BRA `(.L_x_63) ;  /* 0x0000000000107947 */ /* 0x000fec0003800000 */
.L_x_62:
[----:B------:R-:W0:Y:S02]  /*0750*/  MUFU.RCP R2, R21 ;  /* 0x0000001500027308 */ /* 0x000e240000001000 */
[----:B0-----:R-:W-:-:S04]  /*0760*/  FFMA R18, R21, R2, -1 ;  /* 0xbf80000015127423 */ /* 0x001fc80000000002 */
[----:B------:R-:W-:-:S04]  /*0770*/  FADD.FTZ R19, -R18, -RZ ;  /* 0x800000ff12137221 */ /* 0x000fc80000010100 */
[----:B------:R-:W-:-:S07]  /*0780*/  FFMA R2, R2, R19, R2 ;  /* 0x0000001302027223 */ /* 0x000fce0000000002 */
.L_x_63:
[----:B------:R-:W-:Y:S05]  /*0790*/  BSYNC.RECONVERGENT B5 ;  /* 0x0000000000057941 */ /* 0x000fea0003800200 */
.L_x_61:
[-C--:B------:R-:W-:Y:S01]  /*07a0*/  FMUL R19, R2, R2.reuse ;  /* 0x0000000202137220 */ /* 0x080fe20000400000 */
[----:B------:R-:W-:Y:S01]  /*07b0*/  UMOV UR4, 0xb8d3f182 ;  /* 0xb8d3f18200047882 */ /* 0x000fe20000000000 */
[----:B------:R-:W-:Y:S01]  /*07c0*/  UMOV UR5, 0x40982337 ;  /* 0x4098233700057882 */ /* 0x000fe20000000000 */
[----:B------:R-:W-:Y:S01]  /*07d0*/  F2F.F64.F32 R20, R2 ;  /* 0x0000000200147310 */ /* 0x000fe20000201800 */
[----:B------:R-:W-:-:S07]  /*07e0*/  FMUL R24, R19, R2 ;  /* 0x0000000213187220 */ /* 0x000fce0000400000 */
[----:B------:R-:W0:Y:S02]  /*07f0*/  F2F.F64.F32 R22, R24 ;  /* 0x0000001800167310 */ /* 0x000e240000201800 */
[----:B0-----:R-:W-:Y:S01]  /*0800*/  DMUL R22, R22, UR4 ;  /* 0x0000000416167c28 */ /* 0x001fe20008000000 */
[----:B------:R-:W-:Y:S01]  /*0810*/  UMOV UR4, 0x872b020c ;  /* 0x872b020c00047882 */ /* 0x000fe20000000000 */
[----:B------:R-:W-:Y:S02]  /*0820*/  UMOV UR5, 0x4016d916 ;  /* 0x4016d91600057882 */ /* 0x000fe40000000000 */
[----:B------:R-:W-:-:S06]  /*0830*/  DMUL R20, R20, UR4 ;  /* 0x0000000414147c28 */ /* 0x000fcc0008000000 */
[----:B------:R-:W0:Y:S02]  /*0840*/  F2F.F32.F64 R22, R22 ;  /* 0x0000001600167310 */ /* 0x000e240000301000 */
[----:B0-----:R-:W-:-:S04]  /*0850*/  FMUL R19, R22, R22 ;  /* 0x0000001616137220 */ /* 0x001fc80000400000 */
[----:B------:R-:W-:-:S04]  /*0860*/  FFMA R19, R22, R22, R19 ;  /* 0x0000001616137223 */ /* 0x000fc80000000013 */
[----:B------:R-:W-:-:S04]  /*0870*/  FADD R25, -R22, R19 ;  /* 0x0000001316197221 */ /* 0x000fc80000000100 */
[----:B------:R-:W0:Y:S02]  /*0880*/  F2F.F64.F32 R18, R25 ;  /* 0x0000001900127310 */ /* 0x000e240000201800 */
[----:B0-----:R-:W-:-:S10]  /*0890*/  DMUL R18, R20, R18 ;  /* 0x0000001214127228 */ /* 0x001fd40000000000 */
[----:B------:R-:W0:Y:S02]  /*08a0*/  F2F.F32.F64 R18, R18 ;  /* 0x0000001200127310 */ /* 0x000e240000301000 */
[-C--:B0-----:R-:W-:Y:S01]  /*08b0*/  FFMA R9, R26, R18.reuse, R9 ;  /* 0x000000121a097223 */ /* 0x081fe20000000009 */
[-C--:B------:R-:W-:Y:S01]  /*08c0*/  FFMA R11, R4, R18.reuse, R11 ;  /* 0x00000012040b7223 */ /* 0x080fe2000000000b */
[----:B------:R-:W-:-:S07]  /*08d0*/  FFMA R8, R3, R18, R8 ;  /* 0x0000001203087223 */ /* 0x000fce0000000008 */
.L_x_60:
[----:B------:R-:W-:Y:S05]  /*08e0*/  BSYNC.RECONVERGENT B4 ;  /* 0x0000000000047941 */ /* 0x000fea0003800200 */
.L_x_59:
[----:B------:R-:W2:Y:S04]  /*08f0*/  LDG.E R19, desc[UR6][R14.64] ;  /* 0x000000060e137981 */ /* 0x000ea8000c1e1900 */
[----:B------:R-:W3:Y:S04]  /*0900*/  LDG.E R28, desc[UR6][R14.64+0x4] ;  /* 0x000004060e1c7981 */ /* 0x000ee8000c1e1900 */
[----:B------:R-:W4:Y:S01]  /*0910*/  LDG.E R21, desc[UR6][R14.64+0x8] ;  /* 0x000008060e157981 */ /* 0x000f22000c1e1900 */
[----:B------:R-:W0:Y:S01]  /*0920*/  MUFU.RCP R2, R7 ;  /* 0x0000000700027308 */ /* 0x000e220000001000 */
[----:B------:R-:W-:Y:S01]  /*0930*/  BSSY.RECONVERGENT B5, `(.L_x_64) ;  /* 0x000000e000057945 */ /* 0x000fe20003800200 */
[----:B0-----:R-:W-:-:S04]  /*0940*/  FFMA R3, R2, -R7, 1 ;  /* 0x3f80000002037423 */ /* 0x001fc80000000807 */
[----:B------:R-:W-:Y:S01]  /*0950*/  FFMA R3, R2, R3, R2 ;  /* 0x0000000302037223 */ /* 0x000fe20000000002 */
[----:B--2---:R-:W-:-:S04]  /*0960*/  FADD R4, R16, -R19 ;  /* 0x8000001310047221 */ /* 0x004fc80000000000 */
[----:B------:R-:W0:Y:S01]  /*0970*/  FCHK P0, R4, R7 ;  /* 0x0000000704007302 */ /* 0x000e220000000000 */
[----:B------:R-:W-:Y:S01]  /*0980*/  FFMA R19, R3, R4, RZ ;  /* 0x0000000403137223 */ /* 0x000fe200000000ff */
[----:B---3--:R-:W-:Y:S01]  /*0990*/  FADD R28, R13, -R28 ;  /* 0x8000001c0d1c7221 */ /* 0x008fe20000000000 */
[----:B----4-:R-:W-:Y:S02]  /*09a0*/  FADD R26, R12, -R21 ;  /* 0x800000150c1a7221 */ /* 0x010fe40000000000 */
[----:B------:R-:W-:-:S04]  /*09b0*/  FFMA R2, R19, -R7, R4 ;  /* 0x8000000713027223 */ /* 0x000fc80000000004 */
[----:B------:R-:W-:Y:S01]  /*09c0*/  FFMA R2, R3, R2, R19 ;  /* 0x0000000203027223 */ /* 0x000fe20000000013 */
[----:B0-----:R-:W-:Y:S06]  /*09d0*/  @!P0 BRA `(.L_x_65) ;  /* 0x00000000000c8947 */ /* 0x001fec0003800000 */
[----:B------:R-:W-:Y:S02]  /*09e0*/  MOV R25, R4 ;  /* 0x0000000400197202 */ /* 0x000fe40000000f00 */
[----:B------:R-:W-:-:S07]  /*09f0*/  MOV R18, 0xa10 ;  /* 0x00000a1000127802 */ /* 0x000fce0000000f00 */
[----:B-1----:R-:W-:Y:S05]  /*0a00*/  CALL.REL.NOINC `($__internal_3_$__cuda_sm3x_div_rn_noftz_f32_slowpath) ;  /* 0x0000002c001c7944 */ /* 0x002fea0003c00000 */
.L_x_65:
[----:B------:R-:W-:Y:S05]  /*0a10*/  BSYNC.RECONVERGENT B5 ;  /* 0x0000000000057941 */ /* 0x000fea0003800200 */
.L_x_64:
[----:B------:R-:W-:Y:S01]  /*0a20*/  HFMA2 R3, -RZ, RZ, 1.75, 0 ;  /* 0x3f000000ff037431 */ /* 0x000fe200000001ff */
[----:B------:R-:W0:Y:S01]  /*0a30*/  MUFU.RCP R18, R7 ;  /* 0x0000000700127308 */ /* 0x000e220000001000 */
[----:B------:R-:W-:Y:S07]  /*0a40*/  BSSY.RECONVERGENT B5, `(.L_x_66) ;  /* 0x000000f000057945 */ /* 0x000fee0003800200 */
[----:B------:R-:W-:Y:S01]  /*0a50*/  FCHK P0, R28, R7 ;  /* 0x000000071c007302 */ /* 0x000fe20000000000 */
[----:B------:R-:W-:-:S05]  /*0a60*/  LOP3.LUT R3, R3, 0x80000000, R2, 0xb8, !PT ;  /* 0x8000000003037812 */ /* 0x000fca00078eb802 */
[----:B------:R-:W-:Y:S01]  /*0a70*/  FADD.RZ R2, R3, R2 ;  /* 0x0000000203027221 */ /* 0x000fe2000000c000 */
[----:B0-----:R-:W-:-:S03]  /*0a80*/  FFMA R3, R18, -R7, 1 ;  /* 0x3f80000012037423 */ /* 0x001fc60000000807 */
[----:B------:R-:W0:Y:S01]  /*0a90*/  FRND.TRUNC R19, R2 ;  /* 0x0000000200137307 */ /* 0x000e22000020d000 */
[----:B------:R-:W-:-:S04]  /*0aa0*/  FFMA R3, R18, R3, R18 ;  /* 0x0000000312037223 */ /* 0x000fc80000000012 */
[----:B------:R-:W-:-:S04]  /*0ab0*/  FFMA R21, R3, R28, RZ ;  /* 0x0000001c03157223 */ /* 0x000fc800000000ff */
[-C--:B------:R-:W-:Y:S01]  /*0ac0*/  FFMA R18, R21, -R7.reuse, R28 ;  /* 0x8000000715127223 */ /* 0x080fe2000000001c */
[----:B0-----:R-:W-:-:S03]  /*0ad0*/  FFMA R4, -R19, R7, R4 ;  /* 0x0000000713047223 */ /* 0x001fc60000000104 */
[----:B------:R-:W-:Y:S01]  /*0ae0*/  FFMA R2, R3, R18, R21 ;  /* 0x0000001203027223 */ /* 0x000fe20000000015 */
[----:B------:R-:W-:Y:S06]  /*0af0*/  @!P0 BRA `(.L_x_67) ;  /* 0x00000000000c8947 */ /* 0x000fec0003800000 */
[----:B------:R-:W-:Y:S02]  /*0b00*/  MOV R25, R28 ;  /* 0x0000001c00197202 */ /* 0x000fe40000000f00 */
[----:B------:R-:W-:-:S07]  /*0b10*/  MOV R18, 0xb30 ;  /* 0x00000b3000127802 */ /* 0x000fce0000000f00 */
[----:B-1----:R-:W-:Y:S05]  /*0b20*/  CALL.REL.NOINC `($__internal_3_$__cuda_sm3x_div_rn_noftz_f32_slowpath) ;  /* 0x0000002800d47944 */ /* 0x002fea0003c00000 */
.L_x_67:
[----:B------:R-:W-:Y:S05]  /*0b30*/  BSYNC.RECONVERGENT B5 ;  /* 0x0000000000057941 */ /* 0x000fea0003800200 */
.L_x_66:
        /* <DEDUP_REMOVED lines=17> */
.L_x_69:
[----:B------:R-:W-:Y:S05]  /*0c50*/  BSYNC.RECONVERGENT B5 ;  /* 0x0000000000057941 */ /* 0x000fea0003800200 */
.L_x_68:
        /* <DEDUP_REMOVED lines=21> */
.L_x_73:
[----:B------:R-:W0:Y:S02]  /*0db0*/  MUFU.RCP R2, R21 ;  /* 0x0000001500027308 */ /* 0x000e240000001000 */
[----:B0-----:R-:W-:-:S04]  /*0dc0*/  FFMA R18, R21, R2, -1 ;  /* 0xbf80000015127423 */ /* 0x001fc80000000002 */
[----:B------:R-:W-:-:S04]  /*0dd0*/  FADD.FTZ R19, -R18, -RZ ;  /* 0x800000ff12137221 */ /* 0x000fc80000010100 */
[----:B------:R-:W-:-:S07]  /*0de0*/  FFMA R2, R2, R19, R2 ;  /* 0x0000001302027223 */ /* 0x000fce0000000002 */
.L_x_74:
[----:B------:R-:W-:Y:S05]  /*0df0*/  BSYNC.RECONVERGENT B5 ;  /* 0x0000000000057941 */ /* 0x000fea0003800200 */
.L_x_72:
        /* <DEDUP_REMOVED lines=20> */
.L_x_71:
[----:B------:R-:W-:Y:S05]  /*0f40*/  BSYNC.RECONVERGENT B4 ;  /* 0x0000000000047941 */ /* 0x000fea0003800200 */
.L_x_70:
[----:B------:R-:W-:-:S04]  /*0f50*/  IADD3 R14, P0, PT, R14, 0x18, RZ ;  /* 0x000000180e0e7810 */ /* 0x000fc80007f1e0ff */
[----:B------:R-:W-:Y:S01]  /*0f60*/  IADD3.X R15, PT, PT, RZ, R15, RZ, P0, !PT ;  /* 0x0000000fff0f7210 */ /* 0x000fe200007fe4ff */
[----:B------:R-:W-:Y:S08]  /*0f70*/  @P2 BRA `(.L_x_75) ;  /* 0xfffffff000bc2947 */ /* 0x000ff0000383ffff */
[----:B------:R-:W-:Y:S05]  /*0f80*/  BSYNC.RECONVERGENT B0 ;  /* 0x0000000000007941 */ /* 0x000fea0003800200 */
.L_x_52:
[----:B------:R-:W-:-:S07]  /*0f90*/  MOV R7, RZ ;  /* 0x000000ff00077202 */ /* 0x000fce0000000f00 */
.L_x_51:
[----:B------:R-:W-:Y:S05]  /*0fa0*/  BSYNC.RECONVERGENT B1 ;  /* 0x0000000000017941 */ /* 0x000fea0003800200 */
.L_x_50:
[----:B------:R-:W-:-:S04]  /*0fb0*/  LOP3.LUT R2, R10, 0x1, RZ, 0xc0, !PT ;  /* 0x000000010a027812 */ /* 0x000fc800078ec0ff */
[----:B------:R-:W-:-:S13]  /*0fc0*/  ISETP.NE.U32.AND P0, PT, R2, 0x1, PT ;  /* 0x000000010200780c */ /* 0x000fda0003f05070 */
[----:B------:R-:W-:Y:S05]  /*0fd0*/  @P0 BRA `(.L_x_49) ;  /* 0x0000000400ac0947 */ /* 0x000fea0003800000 */
[----:B------:R-:W0:Y:S01]  /*0fe0*/  LDC.64 R14, c[0x0][0x380] ;  /* 0x0000e000ff0e7b82 */ /* 0x000e220000000a00 */
[----:B------:R-:W-:-:S07]  /*0ff0*/  IMAD R3, R7, 0xc, RZ ;  /* 0x0000000c07037824 */ /* 0x000fce00078e02ff */
[----:B------:R-:W2:Y:S01]  /*1000*/  LDC R19, c[0x0][0x394] ;  /* 0x0000e500ff137b82 */ /* 0x000ea20000000800 */
[----:B0-----:R-:W-:-:S05]  /*1010*/  IMAD.WIDE.U32 R14, R6, 0xc, R14 ;  /* 0x0000000c060e7825 */ /* 0x001fca00078e000e */
[----:B------:R-:W-:-:S05]  /*1020*/  IADD3 R15, PT, PT, R15, R3, RZ ;  /* 0x000000030f0f7210 */ /* 0x000fca0007ffe0ff */
[----:B------:R-:W3:Y:S04]  /*1030*/  LDG.E R5, desc[UR6][R14.64] ;  /* 0x000000060e057981 */ /* 0x000ee8000c1e1900 */
[----:B------:R-:W4:Y:S04]  /*1040*/  LDG.E R4, desc[UR6][R14.64+0x4] ;  /* 0x000004060e047981 */ /* 0x000f28000c1e1900 */
[----:B------:R-:W4:Y:S01]  /*1050*/  LDG.E R7, desc[UR6][R14.64+0x8] ;  /* 0x000008060e077981 */ /* 0x000f22000c1e1900 */
[----:B--2---:R-:W0:Y:S01]  /*1060*/  MUFU.RCP R2, R19 ;  /* 0x0000001300027308 */ /* 0x004e220000001000 */
[----:B------:R-:W-:Y:S01]  /*1070*/  BSSY.RECONVERGENT B0, `(.L_x_76) ;  /* 0x000000e000007945 */ /* 0x000fe20003800200 */
        /* <DEDUP_REMOVED lines=13> */
.L_x_77:
[----:B------:R-:W-:Y:S05]  /*1150*/  BSYNC.RECONVERGENT B0 ;  /* 0x0000000000007941 */ /* 0x000fea0003800200 */
.L_x_76:
[----:B------:R-:W0:Y:S01]  /*1160*/  LDC R19, c[0x0][0x394] ;  /* 0x0000e500ff137b82 */ /* 0x000e220000000800 */
[----:B------:R-:W-:Y:S01]  /*1170*/  HFMA2 R5, -RZ, RZ, 1.75, 0 ;  /* 0x3f000000ff057431 */ /* 0x000fe200000001ff */
[----:B------:R-:W-:Y:S04]  /*1180*/  BSSY.RECONVERGENT B0, `(.L_x_78) ;  /* 0x0000010000007945 */ /* 0x000fe80003800200 */
[----:B------:R-:W-:-:S05]  /*1190*/  LOP3.LUT R5, R5, 0x80000000, R2, 0xb8, !PT ;  /* 0x8000000005057812 */ /* 0x000fca00078eb802 */
[----:B------:R-:W-:-:S04]  /*11a0*/  FADD.RZ R2, R5, R2 ;  /* 0x0000000205027221 */ /* 0x000fc8000000c000 */
[----:B------:R-:W2:Y:S08]  /*11b0*/  FRND.TRUNC R7, R2 ;  /* 0x0000000200077307 */ /* 0x000eb0000020d000 */
[----:B0-----:R-:W0:Y:S01]  /*11c0*/  MUFU.RCP R14, R19 ;  /* 0x00000013000e7308 */ /* 0x001e220000001000 */
[----:B--2---:R-:W-:-:S07]  /*11d0*/  FFMA R6, -R7, R19, R6 ;  /* 0x0000001307067223 */ /* 0x004fce0000000106 */
[----:B------:R-:W2:Y:S01]  /*11e0*/  FCHK P0, R4, R19 ;  /* 0x0000001304007302 */ /* 0x000ea20000000000 */
[----:B0-----:R-:W-:-:S04]  /*11f0*/  FFMA R5, R14, -R19, 1 ;  /* 0x3f8000000e057423 */ /* 0x001fc80000000813 */
[----:B------:R-:W-:-:S04]  /*1200*/  FFMA R5, R14, R5, R14 ;  /* 0x000000050e057223 */ /* 0x000fc8000000000e */
[----:B------:R-:W-:-:S04]  /*1210*/  FFMA R15, R5, R4, RZ ;  /* 0x00000004050f7223 */ /* 0x000fc800000000ff */
[----:B------:R-:W-:-:S04]  /*1220*/  FFMA R14, R15, -R19, R4 ;  /* 0x800000130f0e7223 */ /* 0x000fc80000000004 */
[----:B------:R-:W-:Y:S01]  /*1230*/  FFMA R2, R5, R14, R15 ;  /* 0x0000000e05027223 */ /* 0x000fe2000000000f */
[----:B--2---:R-:W-:Y:S06]  /*1240*/  @!P0 BRA `(.L_x_79) ;  /* 0x00000000000c8947 */ /* 0x004fec0003800000 */
[----:B------:R-:W-:Y:S02]  /*1250*/  MOV R25, R4 ;  /* 0x0000000400197202 */ /* 0x000fe40000000f00 */
[----:B------:R-:W-:-:S07]  /*1260*/  MOV R18, 0x1280 ;  /* 0x0000128000127802 */ /* 0x000fce0000000f00 */
[----:B-1----:R-:W-:Y:S05]  /*1270*/  CALL.REL.NOINC `($__internal_3_$__cuda_sm3x_div_rn_noftz_f32_slowpath) ;  /* 0x0000002400007944 */ /* 0x002fea0003c00000 */
.L_x_79:
[----:B------:R-:W-:Y:S05]  /*1280*/  BSYNC.RECONVERGENT B0 ;  /* 0x0000000000007941 */ /* 0x000fea0003800200 */
.L_x_78:
[----:B------:R-:W0:Y:S01]  /*1290*/  LDC R18, c[0x0][0x394] ;  /* 0x0000e500ff127b82 */ /* 0x000e220000000800 */
[----:B------:R-:W-:Y:S01]  /*12a0*/  MOV R5, 0x3f000000 ;  /* 0x3f00000000057802 */ /* 0x000fe20000000f00 */
[----:B------:R-:W-:Y:S03]  /*12b0*/  BSSY.RECONVERGENT B0, `(.L_x_80) ;  /* 0x0000010000007945 */ /* 0x000fe60003800200 */
[----:B------:R-:W-:-:S05]  /*12c0*/  LOP3.LUT R5, R5, 0x80000000, R2, 0xb8, !PT ;  /* 0x8000000005057812 */ /* 0x000fca00078eb802 */
[----:B------:R-:W-:-:S06]  /*12d0*/  FADD.RZ R5, R5, R2 ;  /* 0x0000000205057221 */ /* 0x000fcc000000c000 */
        /* <DEDUP_REMOVED lines=13> */
.L_x_81:
[----:B------:R-:W-:Y:S05]  /*13b0*/  BSYNC.RECONVERGENT B0 ;  /* 0x0000000000007941 */ /* 0x000fea0003800200 */
.L_x_80:
[----:B------:R-:W-:Y:S01]  /*13c0*/  HFMA2 R5, -RZ, RZ, 1.75, 0 ;  /* 0x3f000000ff057431 */ /* 0x000fe200000001ff */
[----:B------:R-:W0:Y:S01]  /*13d0*/  LDCU UR4, c[0x0][0x394] ;  /* 0x00007280ff0477ac */ /* 0x000e220008000800 */
[----:B------:R-:W-:-:S04]  /*13e0*/  FMUL R7, R4, R4 ;  /* 0x0000000404077220 */ /* 0x000fc80000400000 */
        /* <DEDUP_REMOVED lines=16> */
[----:B------:R-:W-:Y:S05]  /*14f0*/  BRA `(.L_x_84) ;  /* 0x0000000000107947 */ /* 0x000fea0003800000 */
.L_x_83:
[----:B------:R-:W0:Y:S02]  /*1500*/  MUFU.RCP R18, R21 ;  /* 0x0000001500127308 */ /* 0x000e240000001000 */
[----:B0-----:R-:W-:-:S04]  /*1510*/  FFMA R2, R21, R18, -1 ;  /* 0xbf80000015027423 */ /* 0x001fc80000000012 */
[----:B------:R-:W-:-:S04]  /*1520*/  FADD.FTZ R5, -R2, -RZ ;  /* 0x800000ff02057221 */ /* 0x000fc80000010100 */
[----:B------:R-:W-:-:S07]  /*1530*/  FFMA R18, R18, R5, R18 ;  /* 0x0000000512127223 */ /* 0x000fce0000000012 */
.L_x_84:
[----:B------:R-:W-:Y:S05]  /*1540*/  BSYNC.RECONVERGENT B0 ;  /* 0x0000000000007941 */ /* 0x000fea0003800200 */
.L_x_82:
[-C--:B------:R-:W-:Y:S01]  /*1550*/  FMUL R5, R18, R18.reuse ;  /* 0x0000001212057220 */ /* 0x080fe20000400000 */
[----:B------:R-:W-:Y:S01]  /*1560*/  UMOV UR4, 0xb8d3f182 ;  /* 0xb8d3f18200047882 */ /* 0x000fe20000000000 */
[----:B------:R-:W-:Y:S02]  /*1570*/  UMOV UR5, 0x40982337 ;  /* 0x4098233700057882 */ /* 0x000fe40000000000 */
[----:B------:R-:W-:Y:S02]  /*1580*/  FMUL R5, R5, R18 ;  /* 0x0000001205057220 */ /* 0x000fe40000400000 */
[----:B------:R-:W-:Y:S08]  /*1590*/  F2F.F64.F32 R18, R18 ;  /* 0x0000001200127310 */ /* 0x000ff00000201800 */
[----:B------:R-:W0:Y:S02]  /*15a0*/  F2F.F64.F32 R14, R5 ;  /* 0x00000005000e7310 */ /* 0x000e240000201800 */
[----:B0-----:R-:W-:Y:S01]  /*15b0*/  DMUL R20, R14, UR4 ;  /* 0x000000040e147c28 */ /* 0x001fe20008000000 */
[----:B------:R-:W-:Y:S01]  /*15c0*/  UMOV UR4, 0x872b020c ;  /* 0x872b020c00047882 */ /* 0x000fe20000000000 */
[----:B------:R-:W-:-:S02]  /*15d0*/  UMOV UR5, 0x4016d916 ;  /* 0x4016d91600057882 */ /* 0x000fc40000000000 */
        /* <DEDUP_REMOVED lines=11> */
.L_x_49:
[----:B------:R-:W-:Y:S05]  /*1690*/  BSYNC.RECONVERGENT B2 ;  /* 0x0000000000027941 */ /* 0x000fea0003800200 */
.L_x_48:
[----:B------:R-:W0:Y:S01]  /*16a0*/  LDCU UR4, c[0x0][0x390] ;  /* 0x00007200ff0477ac */ /* 0x000e220008000800 */
[----:B------:R-:W-:Y:S01]  /*16b0*/  BSSY.RECONVERGENT B0, `(.L_x_85) ;  /* 0x0000071000007945 */ /* 0x000fe20003800200 */
[----:B0-----:R-:W-:-:S13]  /*16c0*/  ISETP.GE.AND P0, PT, R10, UR4, PT ;  /* 0x000000040a007c0c */ /* 0x001fda000bf06270 */
[----:B------:R-:W-:Y:S05]  /*16d0*/  @P0 BRA `(.L_x_86) ;  /* 0x0000000400b80947 */ /* 0x000fea0003800000 */
[----:B------:R-:W-:Y:S01]  /*16e0*/  ISETP.NE.AND P0, PT, R17, R10, PT ;  /* 0x0000000a1100720c */ /* 0x000fe20003f05270 */
[----:B------:R-:W-:-:S12]  /*16f0*/  BSSY.RECONVERGENT B1, `(.L_x_87) ;  /* 0x000006b000017945 */ /* 0x000fd80003800200 */
[----:B------:R-:W-:Y:S05]  /*1700*/  @!P0 BRA `(.L_x_88) ;  /* 0x0000000400a48947 */ /* 0x000fea0003800000 */
[----:B------:R-:W0:Y:S08]  /*1710*/  LDC.64 R14, c[0x0][0x380] ;  /* 0x0000e000ff0e7b82 */ /* 0x000e300000000a00 */
[----:B------:R-:W2:Y:S01]  /*1720*/  LDC R19, c[0x0][0x394] ;  /* 0x0000e500ff137b82 */ /* 0x000ea20000000800 */
[----:B0-----:R-:W-:-:S05]  /*1730*/  IMAD.WIDE.U32 R14, R10, 0xc, R14 ;  /* 0x0000000c0a0e7825 */ /* 0x001fca00078e000e */
        /* <DEDUP_REMOVED lines=18> */
.L_x_90:
[----:B------:R-:W-:Y:S05]  /*1860*/  BSYNC.RECONVERGENT B2 ;  /* 0x0000000000027941 */ /* 0x000fea0003800200 */
.L_x_89:
        /* <DEDUP_REMOVED lines=18> */
.L_x_92:
[----:B------:R-:W-:Y:S05]  /*1990*/  BSYNC.RECONVERGENT B2 ;  /* 0x0000000000027941 */ /* 0x000fea0003800200 */
.L_x_91:
        /* <DEDUP_REMOVED lines=18> */
.L_x_94:
[----:B------:R-:W-:Y:S05]  /*1ac0*/  BSYNC.RECONVERGENT B2 ;  /* 0x0000000000027941 */ /* 0x000fea0003800200 */
.L_x_93:
        /* <DEDUP_REMOVED lines=20> */
.L_x_96:
[----:B------:R-:W0:Y:S02]  /*1c10*/  MUFU.RCP R18, R21 ;  /* 0x0000001500127308 */ /* 0x000e240000001000 */
[----:B0-----:R-:W-:-:S04]  /*1c20*/  FFMA R2, R21, R18, -1 ;  /* 0xbf80000015027423 */ /* 0x001fc80000000012 */
[----:B------:R-:W-:-:S04]  /*1c30*/  FADD.FTZ R5, -R2, -RZ ;  /* 0x800000ff02057221 */ /* 0x000fc80000010100 */
[----:B------:R-:W-:-:S07]  /*1c40*/  FFMA R18, R18, R5, R18 ;  /* 0x0000000512127223 */ /* 0x000fce0000000012 */
.L_x_97:
[----:B------:R-:W-:Y:S05]  /*1c50*/  BSYNC.RECONVERGENT B2 ;  /* 0x0000000000027941 */ /* 0x000fea0003800200 */
.L_x_95:
        /* <DEDUP_REMOVED lines=20> */
.L_x_88:
[----:B------:R-:W-:Y:S05]  /*1da0*/  BSYNC.RECONVERGENT B1 ;  /* 0x0000000000017941 */ /* 0x000fea0003800200 */
.L_x_87:
[----:B------:R-:W-:-:S07]  /*1db0*/  IADD3 R10, PT, PT, R10, 0x1, RZ ;  /* 0x000000010a0a7810 */ /* 0x000fce0007ffe0ff */
.L_x_86:
[----:B------:R-:W-:Y:S05]  /*1dc0*/  BSYNC.RECONVERGENT B0 ;  /* 0x0000000000007941 */ /* 0x000fea0003800200 */
.L_x_85:
[----:B------:R-:W0:Y:S01]  /*1dd0*/  LDCU UR4, c[0x0][0x390] ;  /* 0x00007200ff0477ac */ /* 0x000e220008000800 */
[----:B------:R-:W-:Y:S01]  /*1de0*/  BSSY.RECONVERGENT B0, `(.L_x_98) ;  /* 0x000014f000007945 */ /* 0x000fe20003800200 */
[----:B------:R-:W2:Y:S01]  /*1df0*/  LDCU UR10, c[0x0][0x394] ;  /* 0x00007280ff0a77ac */ /* 0x000ea20008000800 */
[----:B0-----:R-:W-:-:S13]  /*1e00*/  ISETP.GE.AND P0, PT, R10, UR4, PT ;  /* 0x000000040a007c0c */ /* 0x001fda000bf06270 */
[----:B--2---:R-:W-:Y:S05]  /*1e10*/  @P0 BRA `(.L_x_99) ;  /* 0x00000014002c0947 */ /* 0x004fea0003800000 */
[C---:B------:R-:W-:Y:S01]  /*1e20*/  IADD3 R2, PT, PT, -R10.reuse, UR4, RZ ;  /* 0x000000040a027c10 */ /* 0x040fe2000fffe1ff */
[----:B------:R-:W-:Y:S01]  /*1e30*/  BSSY.RECONVERGENT B1, `(.L_x_100) ;  /* 0x000006f000017945 */ /* 0x000fe20003800200 */
[----:B------:R-:W-:Y:S02]  /*1e40*/  IADD3 R3, PT, PT, R10, 0x1, RZ ;  /* 0x000000010a037810 */ /* 0x000fe40007ffe0ff */
[----:B------:R-:W-:-:S04]  /*1e50*/  LOP3.LUT R2, R2, 0x1, RZ, 0xc0, !PT ;  /* 0x0000000102027812 */ /* 0x000fc800078ec0ff */
[----:B------:R-:W-:-:S13]  /*1e60*/  ISETP.NE.U32.AND P0, PT, R2, 0x1, PT ;  /* 0x000000010200780c */ /* 0x000fda0003f05070 */
[----:B------:R-:W-:Y:S05]  /*1e70*/  @P0 BRA `(.L_x_101) ;  /* 0x0000000400a80947 */ /* 0x000fea0003800000 */
        /* <DEDUP_REMOVED lines=21> */
.L_x_103:
[----:B------:R-:W-:Y:S05]  /*1fd0*/  BSYNC.RECONVERGENT B2 ;  /* 0x0000000000027941 */ /* 0x000fea0003800200 */
.L_x_102:
        /* <DEDUP_REMOVED lines=18> */
.L_x_105:
[----:B------:R-:W-:Y:S05]  /*2100*/  BSYNC.RECONVERGENT B2 ;  /* 0x0000000000027941 */ /* 0x000fea0003800200 */
.L_x_104:
        /* <DEDUP_REMOVED lines=18> */
.L_x_107:
[----:B------:R-:W-:Y:S05]  /*2230*/  BSYNC.RECONVERGENT B2 ;  /* 0x0000000000027941 */ /* 0x000fea0003800200 */
.L_x_106:
        /* <DEDUP_REMOVED lines=8> */
[----:B------:R-:W-:Y:S01]  /*22c0*/  FFMA R21, R5, R5, R10 ;  /* 0x0000000505157223 */ /* 0x000fe2000000000a */
[----:B------:R-:W-:-:S04]  /*22d0*/  MOV R10, R3 ;  /* 0x00000003000a7202 */ /* 0x000fc80000000f00 */
        /* <DEDUP_REMOVED lines=11> */
.L_x_109:
[----:B------:R-:W0:Y:S02]  /*2390*/  MUFU.RCP R18, R21 ;  /* 0x0000001500127308 */ /* 0x000e240000001000 */
[----:B0-----:R-:W-:-:S04]  /*23a0*/  FFMA R2, R21, R18, -1 ;  /* 0xbf80000015027423 */ /* 0x001fc80000000012 */
[----:B------:R-:W-:-:S04]  /*23b0*/  FADD.FTZ R7, -R2, -RZ ;  /* 0x800000ff02077221 */ /* 0x000fc80000010100 */
[----:B------:R-:W-:-:S07]  /*23c0*/  FFMA R18, R18, R7, R18 ;  /* 0x0000000712127223 */ /* 0x000fce0000000012 */
.L_x_110:
[----:B------:R-:W-:Y:S05]  /*23d0*/  BSYNC.RECONVERGENT B2 ;  /* 0x0000000000027941 */ /* 0x000fea0003800200 */
.L_x_108:
        /* <DEDUP_REMOVED lines=20> */
.L_x_101:
[----:B------:R-:W-:Y:S05]  /*2520*/  BSYNC.RECONVERGENT B1 ;  /* 0x0000000000017941 */ /* 0x000fea0003800200 */
.L_x_100:
[----:B------:R-:W0:Y:S02]  /*2530*/  LDC R5, c[0x0][0x390] ;  /* 0x0000e400ff057b82 */ /* 0x000e240000000800 */
[----:B0-----:R-:W-:-:S13]  /*2540*/  ISETP.NE.AND P0, PT, R3, R5, PT ;  /* 0x000000050300720c */ /* 0x001fda0003f05270 */
[----:B------:R-:W-:Y:S05]  /*2550*/  @!P0 BRA `(.L_x_99) ;  /* 0x0000000c005c8947 */ /* 0x000fea0003800000 */
[----:B------:R-:W0:Y:S01]  /*2560*/  LDC.64 R6, c[0x0][0x380] ;  /* 0x0000e000ff067b82 */ /* 0x000e220000000a00 */
[----:B------:R-:W-:-:S07]  /*2570*/  IADD3 R5, PT, PT, R10, -R5, RZ ;  /* 0x800000050a057210 */ /* 0x000fce0007ffe0ff */
[----:B------:R-:W2:Y:S01]  /*2580*/  LDC R3, c[0x0][0x394] ;  /* 0x0000e500ff037b82 */ /* 0x000ea20000000800 */
[----:B0-----:R-:W-:-:S03]  /*2590*/  IMAD.WIDE.U32 R6, R10, 0xc, R6 ;  /* 0x0000000c0a067825 */ /* 0x001fc600078e0006 */
[----:B------:R-:W-:-:S04]  /*25a0*/  IADD3 R14, P0, PT, R6, 0xc, RZ ;  /* 0x0000000c060e7810 */ /* 0x000fc80007f1e0ff */
[----:B------:R-:W-:-:S09]  /*25b0*/  IADD3.X R15, PT, PT, RZ, R7, RZ, P0, !PT ;  /* 0x00000007ff0f7210 */ /* 0x000fd200007fe4ff */
.L_x_133:
        /* <DEDUP_REMOVED lines=20> */
.L_x_112:
[----:B------:R-:W-:Y:S05]  /*2700*/  BSYNC.RECONVERGENT B1 ;  /* 0x0000000000017941 */ /* 0x000fea0003800200 */
.L_x_111:
        /* <DEDUP_REMOVED lines=17> */
.L_x_114:
[----:B------:R-:W-:Y:S05]  /*2820*/  BSYNC.RECONVERGENT B1 ;  /* 0x0000000000017941 */ /* 0x000fea0003800200 */
.L_x_113:
        /* <DEDUP_REMOVED lines=17> */
.L_x_116:
[----:B------:R-:W-:Y:S05]  /*2940*/  BSYNC.RECONVERGENT B1 ;  /* 0x0000000000017941 */ /* 0x000fea0003800200 */
.L_x_115:
        /* <DEDUP_REMOVED lines=21> */
.L_x_120:
[----:B------:R-:W0:Y:S02]  /*2aa0*/  MUFU.RCP R2, R21 ;  /* 0x0000001500027308 */ /* 0x000e240000001000 */
[----:B0-----:R-:W-:-:S04]  /*2ab0*/  FFMA R10, R21, R2, -1 ;  /* 0xbf800000150a7423 */ /* 0x001fc80000000002 */
[----:B------:R-:W-:-:S04]  /*2ac0*/  FADD.FTZ R19, -R10, -RZ ;  /* 0x800000ff0a137221 */ /* 0x000fc80000010100 */
[----:B------:R-:W-:-:S07]  /*2ad0*/  FFMA R2, R2, R19, R2 ;  /* 0x0000001302027223 */ /* 0x000fce0000000002 */
.L_x_121:
[----:B------:R-:W-:Y:S05]  /*2ae0*/  BSYNC.RECONVERGENT B2 ;  /* 0x0000000000027941 */ /* 0x000fea0003800200 */
.L_x_119:
        /* <DEDUP_REMOVED lines=20> */
.L_x_118:
[----:B------:R-:W-:Y:S05]  /*2c30*/  BSYNC.RECONVERGENT B1 ;  /* 0x0000000000017941 */ /* 0x000fea0003800200 */
.L_x_117:
        /* <DEDUP_REMOVED lines=18> */
.L_x_123:
[----:B------:R-:W-:Y:S05]  /*2d60*/  BSYNC.RECONVERGENT B1 ;  /* 0x0000000000017941 */ /* 0x000fea0003800200 */
.L_x_122:
        /* <DEDUP_REMOVED lines=17> */
.L_x_125:
[----:B------:R-:W-:Y:S05]  /*2e80*/  BSYNC.RECONVERGENT B1 ;  /* 0x0000000000017941 */ /* 0x000fea0003800200 */
.L_x_124:
        /* <DEDUP_REMOVED lines=17> */
.L_x_127:
[----:B------:R-:W-:Y:S05]  /*2fa0*/  BSYNC.RECONVERGENT B1 ;  /* 0x0000000000017941 */ /* 0x000fea0003800200 */
.L_x_126:
        /* <DEDUP_REMOVED lines=21> */
.L_x_131:
[----:B------:R-:W0:Y:S02]  /*3100*/  MUFU.RCP R2, R21 ;  /* 0x0000001500027308 */ /* 0x000e240000001000 */
[----:B0-----:R-:W-:-:S04]  /*3110*/  FFMA R10, R21, R2, -1 ;  /* 0xbf800000150a7423 */ /* 0x001fc80000000002 */
[----:B------:R-:W-:-:S04]  /*3120*/  FADD.FTZ R19, -R10, -RZ ;  /* 0x800000ff0a137221 */ /* 0x000fc80000010100 */
[----:B------:R-:W-:-:S07]  /*3130*/  FFMA R2, R2, R19, R2 ;  /* 0x0000001302027223 */ /* 0x000fce0000000002 */
.L_x_132:
[----:B------:R-:W-:Y:S05]  /*3140*/  BSYNC.RECONVERGENT B2 ;  /* 0x0000000000027941 */ /* 0x000fea0003800200 */
.L_x_130:
        /* <DEDUP_REMOVED lines=20> */
.L_x_129:
[----:B------:R-:W-:Y:S05]  /*3290*/  BSYNC.RECONVERGENT B1 ;  /* 0x0000000000017941 */ /* 0x000fea0003800200 */
.L_x_128:
[----:B------:R-:W-:-:S04]  /*32a0*/  IADD3 R14, P0, PT, R14, 0x18, RZ ;  /* 0x000000180e0e7810 */ /* 0x000fc80007f1e0ff */
[----:B------:R-:W-:Y:S01]  /*32b0*/  IADD3.X R15, PT, PT, RZ, R15, RZ, P0, !PT ;  /* 0x0000000fff0f7210 */ /* 0x000fe200007fe4ff */
[----:B------:R-:W-:Y:S08]  /*32c0*/  @P2 BRA `(.L_x_133) ;  /* 0xfffffff000bc2947 */ /* 0x000ff0000383ffff */
.L_x_99:
[----:B------:R-:W-:Y:S05]  /*32d0*/  BSYNC.RECONVERGENT B0 ;  /* 0x0000000000007941 */ /* 0x000fea0003800200 */
.L_x_98:
[----:B------:R-:W0:Y:S02]  /*32e0*/  LDC.64 R2, c[0x0][0x388] ;  /* 0x0000e200ff027b82 */ /* 0x000e240000000a00 */
[----:B0-----:R-:W-:-:S05]  /*32f0*/  IMAD.WIDE R2, R17, 0xc, R2 ;  /* 0x0000000c11027825 */ /* 0x001fca00078e0202 */
[----:B------:R-:W-:Y:S04]  /*3300*/  STG.E desc[UR6][R2.64], R9 ;  /* 0x0000000902007986 */ /* 0x000fe8000c101906 */
[----:B------:R-:W-:Y:S04]  /*3310*/  STG.E desc[UR6][R2.64+0x4], R11 ;  /* 0x0000040b02007986 */ /* 0x000fe8000c101906 */
[----:B------:R-:W-:Y:S01]  /*3320*/  STG.E desc[UR6][R2.64+0x8], R8 ;  /* 0x0000080802007986 */ /* 0x000fe2000c101906 */
[----:B------:R-:W-:Y:S05]  /*3330*/  EXIT ;  /* 0x000000000000794d */ /* 0x000fea0003800000 */
        .weak           $__internal_2_$__cuda_sm20_rcp_rn_f32_slowpath
        .type           $__internal_2_$__cuda_sm20_rcp_rn_f32_slowpath,@function
        .size           $__internal_2_$__cuda_sm20_rcp_rn_f32_slowpath,($__internal_3_$__cuda_sm3x_div_rn_noftz_f32_slowpath - $__internal_2_$__cuda_sm20_rcp_rn_f32_slowpath)
$__internal_2_$__cuda_sm20_rcp_rn_f32_slowpath:
[----:B------:R-:W-:Y:S01]  /*3340*/  SHF.L.U32 R18, R21, 0x1, RZ ;  /* 0x0000000115127819 */ /* 0x000fe200000006ff */
[----:B------:R-:W-:Y:S03]  /*3350*/  BSSY.RECONVERGENT B3, `(.L_x_134) ;  /* 0x0000030000037945 */ /* 0x000fe60003800200 */
[----:B------:R-:W-:-:S04]  /*3360*/  SHF.R.U32.HI R18, RZ, 0x18, R18 ;  /* 0x00000018ff127819 */ /* 0x000fc80000011612 */
[----:B------:R-:W-:-:S13]  /*3370*/  ISETP.NE.U32.AND P0, PT, R18, RZ, PT ;  /* 0x000000ff1200720c */ /* 0x000fda0003f05070 */
[----:B------:R-:W-:Y:S05]  /*3380*/  @P0 BRA `(.L_x_135) ;  /* 0x0000000000280947 */ /* 0x000fea0003800000 */
[----:B------:R-:W-:-:S04]  /*3390*/  SHF.L.U32 R2, R21, 0x1, RZ ;  /* 0x0000000115027819 */ /* 0x000fc800000006ff */
[----:B------:R-:W-:-:S13]  /*33a0*/  ISETP.NE.AND P0, PT, R2, RZ, PT ;  /* 0x000000ff0200720c */ /* 0x000fda0003f05270 */
[----:B------:R-:W-:Y:S01]  /*33b0*/  @P0 FFMA R19, R21, 1.84467440737095516160e+19, RZ ;  /* 0x5f80000015130823 */ /* 0x000fe200000000ff */
[----:B------:R-:W-:Y:S08]  /*33c0*/  @!P0 MUFU.RCP R18, R21 ;  /* 0x0000001500128308 */ /* 0x000ff00000001000 */
[----:B------:R-:W0:Y:S02]  /*33d0*/  @P0 MUFU.RCP R2, R19 ;  /* 0x0000001300020308 */ /* 0x000e240000001000 */
[----:B0-----:R-:W-:-:S04]  /*33e0*/  @P0 FFMA R23, R19, R2, -1 ;  /* 0xbf80000013170423 */ /* 0x001fc80000000002 */
[----:B------:R-:W-:-:S04]  /*33f0*/  @P0 FADD.FTZ R23, -R23, -RZ ;  /* 0x800000ff17170221 */ /* 0x000fc80000010100 */
[----:B------:R-:W-:-:S04]  /*3400*/  @P0 FFMA R23, R2, R23, R2 ;  /* 0x0000001702170223 */ /* 0x000fc80000000002 */
[----:B------:R-:W-:Y:S01]  /*3410*/  @P0 FFMA R18, R23, 1.84467440737095516160e+19, RZ ;  /* 0x5f80000017120823 */ /* 0x000fe200000000ff */
[----:B------:R-:W-:Y:S06]  /*3420*/  BRA `(.L_x_136) ;  /* 0x0000000000887947 */ /* 0x000fec0003800000 */
.L_x_135:
[----:B------:R-:W-:-:S04]  /*3430*/  IADD3 R2, PT, PT, R18, -0xfd, RZ ;  /* 0xffffff0312027810 */ /* 0x000fc80007ffe0ff */
[----:B------:R-:W-:-:S13]  /*3440*/  ISETP.GT.U32.AND P0, PT, R2, 0x1, PT ;  /* 0x000000010200780c */ /* 0x000fda0003f04070 */
[----:B------:R-:W-:Y:S05]  /*3450*/  @P0 BRA `(.L_x_137) ;  /* 0x0000000000780947 */ /* 0x000fea0003800000 */
[----:B------:R-:W-:Y:S02]  /*3460*/  LOP3.LUT R24, R21, 0x7fffff, RZ, 0xc0, !PT ;  /* 0x007fffff15187812 */ /* 0x000fe400078ec0ff */
[----:B------:R-:W-:Y:S02]  /*3470*/  MOV R19, 0x3 ;  /* 0x0000000300137802 */ /* 0x000fe40000000f00 */
[----:B------:R-:W-:Y:S02]  /*3480*/  LOP3.LUT R24, R24, 0x3f800000, RZ, 0xfc, !PT ;  /* 0x3f80000018187812 */ /* 0x000fe400078efcff */
[----:B------:R-:W-:Y:S02]  /*3490*/  SHF.L.U32 R19, R19, R2, RZ ;  /* 0x0000000213137219 */ /* 0x000fe400000006ff */
[----:B------:R-:W0:Y:S01]  /*34a0*/  MUFU.RCP R23, R24 ;  /* 0x0000001800177308 */ /* 0x000e220000001000 */
[----:B------:R-:W-:Y:S01]  /*34b0*/  IADD3 R18, PT, PT, R18, -0xfc, RZ ;  /* 0xffffff0412127810 */ /* 0x000fe20007ffe0ff */
[----:B0-----:R-:W-:-:S04]  /*34c0*/  FFMA R22, R24, R23, -1 ;  /* 0xbf80000018167423 */ /* 0x001fc80000000017 */
[----:B------:R-:W-:-:S04]  /*34d0*/  FADD.FTZ R22, -R22, -RZ ;  /* 0x800000ff16167221 */ /* 0x000fc80000010100 */
[CCC-:B------:R-:W-:Y:S01]  /*34e0*/  FFMA.RM R25, R23.reuse, R22.reuse, R23.reuse ;  /* 0x0000001617197223 */ /* 0x1c0fe20000004017 */
[----:B------:R-:W-:-:S04]  /*34f0*/  FFMA.RP R22, R23, R22, R23 ;  /* 0x0000001617167223 */ /* 0x000fc80000008017 */
[C---:B------:R-:W-:Y:S02]  /*3500*/  LOP3.LUT R23, R25.reuse, 0x7fffff, RZ, 0xc0, !PT ;  /* 0x007fffff19177812 */ /* 0x040fe400078ec0ff */
[----:B------:R-:W-:Y:S02]  /*3510*/  FSETP.NEU.FTZ.AND P0, PT, R25, R22, PT ;  /* 0x000000161900720b */ /* 0x000fe40003f1d000 */
[----:B------:R-:W-:Y:S02]  /*3520*/  LOP3.LUT R23, R23, 0x800000, RZ, 0xfc, !PT ;  /* 0x0080000017177812 */ /* 0x000fe400078efcff */
[----:B------:R-:W-:Y:S02]  /*3530*/  SEL R22, RZ, 0xffffffff, !P0 ;  /* 0xffffffffff167807 */ /* 0x000fe40004000000 */
[----:B------:R-:W-:Y:S02]  /*3540*/  LOP3.LUT R19, R19, R23, RZ, 0xc0, !PT ;  /* 0x0000001713137212 */ /* 0x000fe400078ec0ff */
[----:B------:R-:W-:-:S02]  /*3550*/  IADD3 R22, PT, PT, -R22, RZ, RZ ;  /* 0x000000ff16167210 */ /* 0x000fc40007ffe1ff */
[-C--:B------:R-:W-:Y:S02]  /*3560*/  SHF.R.U32.HI R19, RZ, R2.reuse, R19 ;  /* 0x00000002ff137219 */ /* 0x080fe40000011613 */
[--C-:B------:R-:W-:Y:S02]  /*3570*/  LOP3.LUT P1, RZ, R22, R2, R23.reuse, 0xf8, !PT ;  /* 0x0000000216ff7212 */ /* 0x100fe4000782f817 */
[C---:B------:R-:W-:Y:S02]  /*3580*/  LOP3.LUT P0, RZ, R19.reuse, 0x1, RZ, 0xc0, !PT ;  /* 0x0000000113ff7812 */ /* 0x040fe4000780c0ff */
[----:B------:R-:W-:Y:S02]  /*3590*/  LOP3.LUT P3, RZ, R19, 0x2, RZ, 0xc0, !PT ;  /* 0x0000000213ff7812 */ /* 0x000fe4000786c0ff */
[----:B------:R-:W-:Y:S02]  /*35a0*/  SHF.R.U32.HI R18, RZ, R18, R23 ;  /* 0x00000012ff127219 */ /* 0x000fe40000011617 */
[----:B------:R-:W-:-:S02]  /*35b0*/  PLOP3.LUT P0, PT, P0, P1, P3, 0xe0, 0x0 ;  /* 0x000000000000781c */ /* 0x000fc40000703c30 */
[----:B------:R-:W-:Y:S02]  /*35c0*/  LOP3.LUT P1, RZ, R21, 0x7fffff, RZ, 0xc0, !PT ;  /* 0x007fffff15ff7812 */ /* 0x000fe4000782c0ff */
[----:B------:R-:W-:-:S04]  /*35d0*/  SEL R2, RZ, 0x1, !P0 ;  /* 0x00000001ff027807 */ /* 0x000fc80004000000 */
[----:B------:R-:W-:-:S04]  /*35e0*/  IADD3 R2, PT, PT, -R2, RZ, RZ ;  /* 0x000000ff02027210 */ /* 0x000fc80007ffe1ff */
[----:B------:R-:W-:-:S13]  /*35f0*/  ISETP.GE.AND P0, PT, R2, RZ, PT ;  /* 0x000000ff0200720c */ /* 0x000fda0003f06270 */
[----:B------:R-:W-:-:S04]  /*3600*/  @!P0 IADD3 R18, PT, PT, R18, 0x1, RZ ;  /* 0x0000000112128810 */ /* 0x000fc80007ffe0ff */
[----:B------:R-:W-:-:S04]  /*3610*/  @!P1 SHF.L.U32 R18, R18, 0x1, RZ ;  /* 0x0000000112129819 */ /* 0x000fc800000006ff */
[----:B------:R-:W-:Y:S01]  /*3620*/  LOP3.LUT R18, R18, 0x80000000, R21, 0xf8, !PT ;  /* 0x8000000012127812 */ /* 0x000fe200078ef815 */
[----:B------:R-:W-:Y:S06]  /*3630*/  BRA `(.L_x_136) ;  /* 0x0000000000047947 */ /* 0x000fec0003800000 */
.L_x_137:
[----:B------:R0:W1:Y:S02]  /*3640*/  MUFU.RCP R18, R21 ;  /* 0x0000001500127308 */ /* 0x0000640000001000 */
.L_x_136:
[----:B------:R-:W-:Y:S05]  /*3650*/  BSYNC.RECONVERGENT B3 ;  /* 0x0000000000037941 */ /* 0x000fea0003800200 */
.L_x_134:
[----:B0-----:R-:W-:-:S04]  /*3660*/  HFMA2 R21, -RZ, RZ, 0, 0 ;  /* 0x00000000ff157431 */ /* 0x001fc800000001ff */
[----:B-1----:R-:W-:Y:S05]  /*3670*/  RET.REL.NODEC R20 `(_Z16calculate_forcesP4Vec3S0_if) ;  /* 0xffffffc814607950 */ /* 0x002fea0003c3ffff */
        .weak           $__internal_3_$__cuda_sm3x_div_rn_noftz_f32_slowpath
        .type           $__internal_3_$__cuda_sm3x_div_rn_noftz_f32_slowpath,@function
        .size           $__internal_3_$__cuda_sm3x_div_rn_noftz_f32_slowpath,(.L_x_153 - $__internal_3_$__cuda_sm3x_div_rn_noftz_f32_slowpath)
$__internal_3_$__cuda_sm3x_div_rn_noftz_f32_slowpath:
[----:B------:R-:W-:Y:S01]  /*3680*/  SHF.R.U32.HI R19, RZ, 0x17, R0 ;  /* 0x00000017ff137819 */ /* 0x000fe20000011600 */
[----:B------:R-:W-:Y:S01]  /*3690*/  BSSY.RECONVERGENT B3, `(.L_x_138) ;  /* 0x0000064000037945 */ /* 0x000fe20003800200 */
[----:B------:R-:W-:Y:S02]  /*36a0*/  SHF.R.U32.HI R22, RZ, 0x17, R25 ;  /* 0x00000017ff167819 */ /* 0x000fe40000011619 */
[----:B------:R-:W-:Y:S02]  /*36b0*/  LOP3.LUT R19, R19, 0xff, RZ, 0xc0, !PT ;  /* 0x000000ff13137812 */ /* 0x000fe400078ec0ff */
[----:B------:R-:W-:Y:S02]  /*36c0*/  LOP3.LUT R22, R22, 0xff, RZ, 0xc0, !PT ;  /* 0x000000ff16167812 */ /* 0x000fe400078ec0ff */
[----:B------:R-:W-:Y:S02]  /*36d0*/  IADD3 R21, PT, PT, R19, -0x1, RZ ;  /* 0xffffffff13157810 */ /* 0x000fe40007ffe0ff */
[----:B------:R-:W-:-:S02]  /*36e0*/  IADD3 R2, PT, PT, R22, -0x1, RZ ;  /* 0xffffffff16027810 */ /* 0x000fc40007ffe0ff */
[----:B------:R-:W-:-:S04]  /*36f0*/  ISETP.GT.U32.AND P0, PT, R21, 0xfd, PT ;  /* 0x000000fd1500780c */ /* 0x000fc80003f04070 */
[----:B------:R-:W-:Y:S02]  /*3700*/  ISETP.GT.U32.OR P0, PT, R2, 0xfd, P0 ;  /* 0x000000fd0200780c */ /* 0x000fe40000704470 */
[----:B------:R-:W-:-:S11]  /*3710*/  MOV R2, R0 ;  /* 0x0000000000027202 */ /* 0x000fd60000000f00 */
        /* <DEDUP_REMOVED lines=18> */
[----:B------:R-:W-:Y:S02]  /*3840*/  IADD3 R20, PT, PT, R22, -0x1, RZ ;  /* 0xffffffff16147810 */ /* 0x000fe40007ffe0ff */
[----:B------:R-:W-:Y:S02]  /*3850*/  ISETP.GE.AND P1, PT, R21, RZ, PT ;  /* 0x000000ff1500720c */ /* 0x000fe40003f26270 */
[----:B------:R-:W-:-:S11]  /*3860*/  ISETP.GE.AND P0, PT, R20, RZ, PT ;  /* 0x000000ff1400720c */ /* 0x000fd60003f06270 */
[----:B------:R-:W-:Y:S02]  /*3870*/  @!P1 FFMA R2, R0, 1.84467440737095516160e+19, RZ ;  /* 0x5f80000000029823 */ /* 0x000fe400000000ff */
[----:B------:R-:W-:Y:S01]  /*3880*/  @P0 MOV R20, RZ ;  /* 0x000000ff00140202 */ /* 0x000fe20000000f00 */
[----:B------:R-:W-:Y:S01]  /*3890*/  @!P0 FFMA R25, R25, 1.84467440737095516160e+19, RZ ;  /* 0x5f80000019198823 */ /* 0x000fe200000000ff */
[----:B------:R-:W-:-:S04]  /*38a0*/  @!P0 MOV R20, 0xffffffc0 ;  /* 0xffffffc000148802 */ /* 0x000fc80000000f00 */
[----:B------:R-:W-:-:S07]  /*38b0*/  @!P1 IADD3 R20, PT, PT, R20, 0x40, RZ ;  /* 0x0000004014149810 */ /* 0x000fce0007ffe0ff */
.L_x_139:
[----:B------:R-:W-:Y:S01]  /*38c0*/  LEA R27, R19, 0xc0800000, 0x17 ;  /* 0xc0800000131b7811 */ /* 0x000fe200078eb8ff */
[----:B------:R-:W-:Y:S01]  /*38d0*/  BSSY.RECONVERGENT B4, `(.L_x_144) ;  /* 0x0000036000047945 */ /* 0x000fe20003800200 */
[----:B------:R-:W-:Y:S02]  /*38e0*/  IADD3 R22, PT, PT, R22, -0x7f, RZ ;  /* 0xffffff8116167810 */ /* 0x000fe40007ffe0ff */
[----:B------:R-:W-:-:S03]  /*38f0*/  IADD3 R27, PT, PT, -R27, R2, RZ ;  /* 0x000000021b1b7210 */ /* 0x000fc60007ffe1ff */
[----:B------:R-:W-:Y:S01]  /*3900*/  IMAD R2, R22, -0x800000, R25 ;  /* 0xff80000016027824 */ /* 0x000fe200078e0219 */
[----:B------:R-:W0:Y:S01]  /*3910*/  MUFU.RCP R24, R27 ;  /* 0x0000001b00187308 */ /* 0x000e220000001000 */
[----:B------:R-:W-:-:S04]  /*3920*/  FADD.FTZ R23, -R27, -RZ ;  /* 0x800000ff1b177221 */ /* 0x000fc80000010100 */
[----:B0-----:R-:W-:-:S04]  /*3930*/  FFMA R21, R24, R23, 1 ;  /* 0x3f80000018157423 */ /* 0x001fc80000000017 */
[----:B------:R-:W-:-:S04]  /*3940*/  FFMA R21, R24, R21, R24 ;  /* 0x0000001518157223 */ /* 0x000fc80000000018 */
[----:B------:R-:W-:-:S04]  /*3950*/  FFMA R24, R2, R21, RZ ;  /* 0x0000001502187223 */ /* 0x000fc800000000ff */
[----:B------:R-:W-:-:S04]  /*3960*/  FFMA R25, R23, R24, R2 ;  /* 0x0000001817197223 */ /* 0x000fc80000000002 */
[----:B------:R-:W-:Y:S01]  /*3970*/  FFMA R24, R21, R25, R24 ;  /* 0x0000001915187223 */ /* 0x000fe20000000018 */
[----:B------:R-:W-:-:S03]  /*3980*/  IADD3 R25, PT, PT, R22, 0x7f, -R19 ;  /* 0x0000007f16197810 */ /* 0x000fc60007ffe813 */
[----:B------:R-:W-:Y:S01]  /*3990*/  FFMA R23, R23, R24, R2 ;  /* 0x0000001817177223 */ /* 0x000fe20000000002 */
[----:B------:R-:W-:-:S03]  /*39a0*/  IADD3 R25, PT, PT, R25, R20, RZ ;  /* 0x0000001419197210 */ /* 0x000fc60007ffe0ff */
        /* <DEDUP_REMOVED lines=15> */
[CCC-:B------:R-:W-:Y:S01]  /*3aa0*/  FFMA.RP R22, R21.reuse, R23.reuse, R24.reuse ;  /* 0x0000001715167223 */ /* 0x1c0fe20000008018 */
[----:B------:R-:W-:Y:S01]  /*3ab0*/  FFMA.RM R23, R21, R23, R24 ;  /* 0x0000001715177223 */ /* 0x000fe20000004018 */
[C---:B------:R-:W-:Y:S02]  /*3ac0*/  IADD3 R21, PT, PT, R19.reuse, 0x20, RZ ;  /* 0x0000002013157810 */ /* 0x040fe40007ffe0ff */
[----:B------:R-:W-:Y:S02]  /*3ad0*/  LOP3.LUT R20, R20, 0x7fffff, RZ, 0xc0, !PT ;  /* 0x007fffff14147812 */ /* 0x000fe400078ec0ff */
[C---:B------:R-:W-:Y:S02]  /*3ae0*/  ISETP.NE.AND P3, PT, R19.reuse, RZ, PT ;  /* 0x000000ff1300720c */ /* 0x040fe40003f65270 */
[----:B------:R-:W-:Y:S02]  /*3af0*/  LOP3.LUT R20, R20, 0x800000, RZ, 0xfc, !PT ;  /* 0x0080000014147812 */ /* 0x000fe400078efcff */
[----:B------:R-:W-:-:S02]  /*3b00*/  ISETP.NE.AND P1, PT, R19, RZ, PT ;  /* 0x000000ff1300720c */ /* 0x000fc40003f25270 */
        /* <DEDUP_REMOVED lines=14> */
.L_x_146:
[----:B------:R-:W-:-:S04]  /*3bf0*/  LOP3.LUT R2, R2, 0x80000000, RZ, 0xc0, !PT ;  /* 0x8000000002027812 */ /* 0x000fc800078ec0ff */
[----:B------:R-:W-:Y:S01]  /*3c00*/  LOP3.LUT R2, R2, 0x7f800000, RZ, 0xfc, !PT ;  /* 0x7f80000002027812 */ /* 0x000fe200078efcff */
[----:B------:R-:W-:Y:S06]  /*3c10*/  BRA `(.L_x_147) ;  /* 0x0000000000047947 */ /* 0x000fec0003800000 */
.L_x_145:
[----:B------:R-:W-:-:S07]  /*3c20*/  LEA R2, R25, R2, 0x17 ;  /* 0x0000000219027211 */ /* 0x000fce00078eb8ff */
.L_x_147:
[----:B------:R-:W-:Y:S05]  /*3c30*/  BSYNC.RECONVERGENT B4 ;  /* 0x0000000000047941 */ /* 0x000fea0003800200 */
.L_x_144:
[----:B------:R-:W-:Y:S05]  /*3c40*/  BRA `(.L_x_148) ;  /* 0x0000000000207947 */ /* 0x000fea0003800000 */
.L_x_143:
[----:B------:R-:W-:-:S04]  /*3c50*/  LOP3.LUT R25, R2, 0x80000000, R25, 0x48, !PT ;  /* 0x8000000002197812 */ /* 0x000fc800078e4819 */
[----:B------:R-:W-:Y:S01]  /*3c60*/  LOP3.LUT R2, R25, 0x7f800000, RZ, 0xfc, !PT ;  /* 0x7f80000019027812 */ /* 0x000fe200078efcff */
[----:B------:R-:W-:Y:S06]  /*3c70*/  BRA `(.L_x_148) ;  /* 0x0000000000147947 */ /* 0x000fec0003800000 */
.L_x_142:
[----:B------:R-:W-:Y:S01]  /*3c80*/  LOP3.LUT R2, R2, 0x80000000, R25, 0x48, !PT ;  /* 0x8000000002027812 */ /* 0x000fe200078e4819 */
[----:B------:R-:W-:Y:S06]  /*3c90*/  BRA `(.L_x_148) ;  /* 0x00000000000c7947 */ /* 0x000fec0003800000 */
.L_x_141:
[----:B------:R-:W0:Y:S01]  /*3ca0*/  MUFU.RSQ R2, -QNAN ;  /* 0xffc0000000027908 */ /* 0x000e220000001400 */
[----:B------:R-:W-:Y:S05]  /*3cb0*/  BRA `(.L_x_148) ;  /* 0x0000000000047947 */ /* 0x000fea0003800000 */
.L_x_140:
[----:B------:R-:W-:-:S07]  /*3cc0*/  FADD.FTZ R2, R25, R0 ;  /* 0x0000000019027221 */ /* 0x000fce0000010000 */
.L_x_148:
[----:B------:R-:W-:Y:S05]  /*3cd0*/  BSYNC.RECONVERGENT B3 ;  /* 0x0000000000037941 */ /* 0x000fea0003800200 */
.L_x_138:
[----:B------:R-:W-:-:S04]  /*3ce0*/  HFMA2 R19, -RZ, RZ, 0, 0 ;  /* 0x00000000ff137431 */ /* 0x000fc800000001ff */
[----:B0-----:R-:W-:Y:S05]  /*3cf0*/  RET.REL.NODEC R18 `(_Z16calculate_forcesP4Vec3S0_if) ;  /* 0xffffffc012c07950 */ /* 0x001fea0003c3ffff */
.L_x_149:
        /* <DEDUP_REMOVED lines=16> */
.L_x_153:


//--------------------- .nv.shared.reserved.0     --------------------------
	.section	.nv.shared.reserved.0,"aw",@nobits
	.weak		__nv_reservedSMEM_offset_0_alias
	.size		__nv_reservedSMEM_offset_0_alias, 0, 64
	.other		__nv_reservedSMEM_offset_0_alias,@"STO_CUDA_RESERVED_SHARED STV_DEFAULT"
__nv_reservedSMEM_offset_0_alias:
	.zero		0
	.zero		64


//--------------------- .nv.constant0._Z17update_velocitiesP4Vec3S0_iff --------------------------
	.section	.nv.constant0._Z17update_velocitiesP4Vec3S0_iff,"a",@progbits
	.sectionflags	@""
	.align	4
.nv.constant0._Z17update_velocitiesP4Vec3S0_iff:
	.zero		924


//--------------------- .nv.constant0._Z19integrate_positionsP4Vec3S0_S0_ifff --------------------------
	.section	.nv.constant0._Z19integrate_positionsP4Vec3S0_S0_ifff,"a",@progbits
	.sectionflags	@""
	.align	4
.nv.constant0._Z19integrate_positionsP4Vec3S0_S0_ifff:
	.zero		936


//--------------------- .nv.constant0._Z16calculate_forcesP4Vec3S0_if --------------------------
	.section	.nv.constant0._Z16calculate_forcesP4Vec3S0_if,"a",@progbits
	.sectionflags	@""
	.align	4
.nv.constant0._Z16calculate_forcesP4Vec3S0_if:
	.zero		920


//--------------------- SYMBOLS --------------------------

	.type		.nv.reservedSmem.offset0,@object
	.size		.nv.reservedSmem.offset0,0x4
